	.target	sm_100

	.elftype	@"ET_EXEC"


//--------------------- .note.nv.tkinfo           --------------------------
	.section	.note.nv.tkinfo,"",@"SHT_NOTE"
	.sectionflags	@"SHF_NOTE_NV_TKINFO"
	.tkinfo
        /*0018*/ 	.word	0x00000081
        /*0030*/ 	.string	""
        /*0030*/ 	.string	"ptxas"
        /*0030*/ 	.string	"Cuda compilation tools, release 12.9, V12.9.86"
        /*0030*/ 	.string	"Build cuda_12.9.r12.9/compiler.36037853_0"
        /*0030*/ 	.string	"-regUsageLevel 10 -arch sm_100f -m 64 "



//--------------------- .note.nv.cuver            --------------------------
	.section	.note.nv.cuver,"",@"SHT_NOTE"
	.sectionflags	@"SHF_NOTE_NV_CUVER"
        /*0018*/ 	.short	0x0001
        /*001a*/ 	.short	0x0064
        /*001c*/ 	.short	0x0001
        /*001e*/ 	.short	0x0000
        /*0020*/ 	.short	0x0001
        /*0022*/ 	.short	0x0000


//--------------------- .nv.info                  --------------------------
	.section	.nv.info,"",@"SHT_CUDA_INFO"
	.align	4


	//----- nvinfo : EIATTR_REGCOUNT
	.align		4
        /*0000*/ 	.byte	0x04, 0x2f
        /*0002*/ 	.short	(.L_15 - .L_14)
	.align		4
.L_14:
        /*0004*/ 	.word	index@(_ZN9deep_gemm24sm100_fp8_gemm_1d1d_implILN4cute4UMMA5MajorE0ELS3_0ELj0ELj7168ELj2048ELj128ELj96ELj128ELj1ELj128ELj128ELj64ELj7ELj128ELj128ELj1ELb0ELj150ELNS_8GemmTypeE0ELb0EN7cutlass10bfloat16_tENS_16EpilogueIdentityEEEvPijjj14CUtensorMap_stS9_S9_S9_S9_)
        /*0008*/ 	.word	0x00000030


	//----- nvinfo : EIATTR_FRAME_SIZE
	.align		4
.L_15:
        /*000c*/ 	.byte	0x04, 0x11
        /*000e*/ 	.short	(.L_17 - .L_16)
	.align		4
.L_16:
        /*0010*/ 	.word	index@($__internal_3_$__cuda_sm20_div_u16)
        /*0014*/ 	.word	0x00000000


	//----- nvinfo : EIATTR_FRAME_SIZE
	.align		4
.L_17:
        /*0018*/ 	.byte	0x04, 0x11
        /*001a*/ 	.short	(.L_19 - .L_18)
	.align		4
.L_18:
        /*001c*/ 	.word	index@($__internal_2_$__cuda_sm10x_tcgen05_guardrail_trap_unallocated_columns_being_dealloced)
        /*0020*/ 	.word	0x00000000


	//----- nvinfo : EIATTR_FRAME_SIZE
	.align		4
.L_19:
        /*0024*/ 	.byte	0x04, 0x11
        /*0026*/ 	.short	(.L_21 - .L_20)
	.align		4
.L_20:
        /*0028*/ 	.word	index@($__internal_1_$__cuda_sm10x_tcgen05_guardrail_trap_phase_invalid_during_alloc)
        /*002c*/ 	.word	0x00000000


	//----- nvinfo : EIATTR_FRAME_SIZE
	.align		4
.L_21:
        /*0030*/ 	.byte	0x04, 0x11
        /*0032*/ 	.short	(.L_23 - .L_22)
	.align		4
.L_22:
        /*0034*/ 	.word	index@($__internal_0_$__cuda_sm10x_tcgen05_guardrail_trap_col_being_dealloced_not_returned_by_alloc)
        /*0038*/ 	.word	0x00000000


	//----- nvinfo : EIATTR_FRAME_SIZE
	.align		4
.L_23:
        /*003c*/ 	.byte	0x04, 0x11
        /*003e*/ 	.short	(.L_25 - .L_24)
	.align		4
.L_24:
        /*0040*/ 	.word	index@(_ZN9deep_gemm24sm100_fp8_gemm_1d1d_implILN4cute4UMMA5MajorE0ELS3_0ELj0ELj7168ELj2048ELj128ELj96ELj128ELj1ELj128ELj128ELj64ELj7ELj128ELj128ELj1ELb0ELj150ELNS_8GemmTypeE0ELb0EN7cutlass10bfloat16_tENS_16EpilogueIdentityEEEvPijjj14CUtensorMap_stS9_S9_S9_S9_)
        /*0044*/ 	.word	0x00000000


	//----- nvinfo : EIATTR_MIN_STACK_SIZE
	.align		4
.L_25:
        /*0048*/ 	.byte	0x04, 0x12
        /*004a*/ 	.short	(.L_27 - .L_26)
	.align		4
.L_26:
        /*004c*/ 	.word	index@(_ZN9deep_gemm24sm100_fp8_gemm_1d1d_implILN4cute4UMMA5MajorE0ELS3_0ELj0ELj7168ELj2048ELj128ELj96ELj128ELj1ELj128ELj128ELj64ELj7ELj128ELj128ELj1ELb0ELj150ELNS_8GemmTypeE0ELb0EN7cutlass10bfloat16_tENS_16EpilogueIdentityEEEvPijjj14CUtensorMap_stS9_S9_S9_S9_)
        /*0050*/ 	.word	0x00000000
.L_27:


//--------------------- .nv.info._ZN9deep_gemm24sm100_fp8_gemm_1d1d_implILN4cute4UMMA5MajorE0ELS3_0ELj0ELj7168ELj2048ELj128ELj96ELj128ELj1ELj128ELj128ELj64ELj7ELj128ELj128ELj1ELb0ELj150ELNS_8GemmTypeE0ELb0EN7cutlass10bfloat16_tENS_16EpilogueIdentityEEEvPijjj14CUtensorMap_stS9_S9_S9_S9_ --------------------------
	.section	.nv.info._ZN9deep_gemm24sm100_fp8_gemm_1d1d_implILN4cute4UMMA5MajorE0ELS3_0ELj0ELj7168ELj2048ELj128ELj96ELj128ELj1ELj128ELj128ELj64ELj7ELj128ELj128ELj1ELb0ELj150ELNS_8GemmTypeE0ELb0EN7cutlass10bfloat16_tENS_16EpilogueIdentityEEEvPijjj14CUtensorMap_stS9_S9_S9_S9_,"",@"SHT_CUDA_INFO"
	.sectionflags	@""
	.align	4


	//----- nvinfo : EIATTR_CUDA_API_VERSION
	.align		4
        /*0000*/ 	.byte	0x04, 0x37
        /*0002*/ 	.short	(.L_29 - .L_28)
.L_28:
        /*0004*/ 	.word	0x00000081


	//----- nvinfo : EIATTR_KPARAM_INFO
	.align		4
.L_29:
        /*0008*/ 	.byte	0x04, 0x17
        /*000a*/ 	.short	(.L_31 - .L_30)
.L_30:
        /*000c*/ 	.word	0x00000000
        /*0010*/ 	.short	0x0008
        /*0012*/ 	.short	0x0240
        /*0014*/ 	.byte	0x00, 0xf0, 0x01, 0x02


	//----- nvinfo : EIATTR_KPARAM_INFO
	.align		4
.L_31:
        /*0018*/ 	.byte	0x04, 0x17
        /*001a*/ 	.short	(.L_33 - .L_32)
.L_32:
        /*001c*/ 	.word	0x00000000
        /*0020*/ 	.short	0x0007
        /*0022*/ 	.short	0x01c0
        /*0024*/ 	.byte	0x00, 0xf0, 0x01, 0x02


	//----- nvinfo : EIATTR_KPARAM_INFO
	.align		4
.L_33:
        /*0028*/ 	.byte	0x04, 0x17
        /*002a*/ 	.short	(.L_35 - .L_34)
.L_34:
        /*002c*/ 	.word	0x00000000
        /*0030*/ 	.short	0x0006
        /*0032*/ 	.short	0x0140
        /*0034*/ 	.byte	0x00, 0xf0, 0x01, 0x02


	//----- nvinfo : EIATTR_KPARAM_INFO
	.align		4
.L_35:
        /*0038*/ 	.byte	0x04, 0x17
        /*003a*/ 	.short	(.L_37 - .L_36)
.L_36:
        /*003c*/ 	.word	0x00000000
        /*0040*/ 	.short	0x0005
        /*0042*/ 	.short	0x00c0
        /*0044*/ 	.byte	0x00, 0xf0, 0x01, 0x02


	//----- nvinfo : EIATTR_KPARAM_INFO
	.align		4
.L_37:
        /*0048*/ 	.byte	0x04, 0x17
        /*004a*/ 	.short	(.L_39 - .L_38)
.L_38:
        /*004c*/ 	.word	0x00000000
        /*0050*/ 	.short	0x0004
        /*0052*/ 	.short	0x0040
        /*0054*/ 	.byte	0x00, 0xf0, 0x01, 0x02


	//----- nvinfo : EIATTR_KPARAM_INFO
	.align		4
.L_39:
        /*0058*/ 	.byte	0x04, 0x17
        /*005a*/ 	.short	(.L_41 - .L_40)
.L_40:
        /*005c*/ 	.word	0x00000000
        /*0060*/ 	.short	0x0003
        /*0062*/ 	.short	0x0010
        /*0064*/ 	.byte	0x00, 0xf0, 0x11, 0x00


	//----- nvinfo : EIATTR_KPARAM_INFO
	.align		4
.L_41:
        /*0068*/ 	.byte	0x04, 0x17
        /*006a*/ 	.short	(.L_43 - .L_42)
.L_42:
        /*006c*/ 	.word	0x00000000
        /*0070*/ 	.short	0x0002
        /*0072*/ 	.short	0x000c
        /*0074*/ 	.byte	0x00, 0xf0, 0x11, 0x00


	//----- nvinfo : EIATTR_KPARAM_INFO
	.align		4
.L_43:
        /*0078*/ 	.byte	0x04, 0x17
        /*007a*/ 	.short	(.L_45 - .L_44)
.L_44:
        /*007c*/ 	.word	0x00000000
        /*0080*/ 	.short	0x0001
        /*0082*/ 	.short	0x0008
        /*0084*/ 	.byte	0x00, 0xf0, 0x11, 0x00


	//----- nvinfo : EIATTR_KPARAM_INFO
	.align		4
.L_45:
        /*0088*/ 	.byte	0x04, 0x17
        /*008a*/ 	.short	(.L_47 - .L_46)
.L_46:
        /*008c*/ 	.word	0x00000000
        /*0090*/ 	.short	0x0000
        /*0092*/ 	.short	0x0000
        /*0094*/ 	.byte	0x00, 0xf5, 0x21, 0x00


	//----- nvinfo : EIATTR_AT_ENTRY_FRAGMENTS
	.align		4
.L_47:
        /*0098*/ 	.byte	0x04, 0x4f
        /*009a*/ 	.short	(.L_49 - .L_48)


	//   ....[0]....
.L_48:
        /*009c*/ 	.word	0x00000004


	//----- nvinfo : EIATTR_RESERVED_SMEM_USED
	.align		4
.L_49:
        /*00a0*/ 	.byte	0x01, 0x41
	.zero		2


	//----- nvinfo : EIATTR_SPARSE_MMA_MASK
	.align		4
        /*00a4*/ 	.byte	0x03, 0x50
        /*00a6*/ 	.short	0x0000


	//----- nvinfo : EIATTR_TCGEN05_1CTA_USED
	.align		4
        /*00a8*/ 	.byte	0x01, 0x51
	.zero		2


	//----- nvinfo : EIATTR_MAXREG_COUNT
	.align		4
        /*00ac*/ 	.byte	0x03, 0x1b
        /*00ae*/ 	.short	0x00ff


	//----- nvinfo : EIATTR_NUM_BARRIERS
	.align		4
        /*00b0*/ 	.byte	0x02, 0x4c
        /*00b2*/ 	.byte	0x09
	.zero		1


	//----- nvinfo : EIATTR_INT_WARP_WIDE_INSTR_OFFSETS
	.align		4
        /*00b4*/ 	.byte	0x04, 0x31
        /*00b6*/ 	.short	(.L_51 - .L_50)


	//   ....[0]....
.L_50:
        /*00b8*/ 	.word	0x000052a0


	//   ....[1]....
        /*00bc*/ 	.word	0x000052c0


	//----- nvinfo : EIATTR_COOP_GROUP_MASK_REGIDS
	.align		4
.L_51:
        /*00c0*/ 	.byte	0x04, 0x29
        /*00c2*/ 	.short	(.L_53 - .L_52)


	//   ....[0]....
.L_52:
        /*00c4*/ 	.word	0xffffffff


	//   ....[1]....
        /*00c8*/ 	.word	0xffffffff


	//   ....[2]....
        /*00cc*/ 	.word	0xffffffff


	//   ....[3]....
        /*00d0*/ 	.word	0xffffffff


	//   ....[4]....
        /*00d4*/ 	.word	0xffffffff


	//   ....[5]....
        /*00d8*/ 	.word	0xffffffff


	//   ....[6]....
        /*00dc*/ 	.word	0xffffffff


	//   ....[7]....
        /*00e0*/ 	.word	0xffffffff


	//   ....[8]....
        /*00e4*/ 	.word	0xffffffff


	//   ....[9]....
        /*00e8*/ 	.word	0xffffffff


	//   ....[10]....
        /*00ec*/ 	.word	0xffffffff


	//   ....[11]....
        /*00f0*/ 	.word	0xffffffff


	//   ....[12]....
        /*00f4*/ 	.word	0xffffffff


	//----- nvinfo : EIATTR_COOP_GROUP_INSTR_OFFSETS
	.align		4
.L_53:
        /*00f8*/ 	.byte	0x04, 0x28
        /*00fa*/ 	.short	(.L_55 - .L_54)


	//   ....[0]....
.L_54:
        /*00fc*/ 	.word	0x00000030


	//   ....[1]....
        /*0100*/ 	.word	0x00000500


	//   ....[2]....
        /*0104*/ 	.word	0x000007c0


	//   ....[3]....
        /*0108*/ 	.word	0x00000c50


	//   ....[4]....
        /*010c*/ 	.word	0x00000ce0


	//   ....[5]....
        /*0110*/ 	.word	0x000012d0


	//   ....[6]....
        /*0114*/ 	.word	0x000012f0


	//   ....[7]....
        /*0118*/ 	.word	0x00001310


	//   ....[8]....
        /*011c*/ 	.word	0x00001560


	//   ....[9]....
        /*0120*/ 	.word	0x00001590


	//   ....[10]....
        /*0124*/ 	.word	0x000015b0


	//   ....[11]....
        /*0128*/ 	.word	0x000051c0


	//   ....[12]....
        /*012c*/ 	.word	0x00005380


	//----- nvinfo : EIATTR_VRC_CTA_INIT_COUNT
	.align		4
.L_55:
        /*0130*/ 	.byte	0x02, 0x4a
        /*0132*/ 	.byte	0x80
	.zero		1


	//----- nvinfo : EIATTR_MBARRIER_INSTR_OFFSETS
	.align		4
        /*0134*/ 	.byte	0x04, 0x39
        /*0136*/ 	.short	(.L_57 - .L_56)


	//   ....[0]....
.L_56:
        /*0138*/ 	.word	0x00000330
        /*013c*/ 	.word	0x000000ff
        /*0140*/ 	.word	0x00036c00
        /*0144*/ 	.short	0x0100
        /*0146*/ 	.byte	0x05
	.zero		1


	//   ....[1]....
        /*0148*/ 	.word	0x00000340
        /*014c*/ 	.word	0x000000ff
        /*0150*/ 	.word	0x00036c38
        /*0154*/ 	.short	0x0100
        /*0156*/ 	.byte	0x05
	.zero		1


	//   ....[2]....
        /*0158*/ 	.word	0x00000350
        /*015c*/ 	.word	0x000000ff
        /*0160*/ 	.word	0x00036c70
        /*0164*/ 	.short	0x0100
        /*0166*/ 	.byte	0x05
	.zero		1


	//   ....[3]....
        /*0168*/ 	.word	0x00000360
        /*016c*/ 	.word	0x000000ff
        /*0170*/ 	.word	0x00036c08
        /*0174*/ 	.short	0x0100
        /*0176*/ 	.byte	0x05
	.zero		1


	//   ....[4]....
        /*0178*/ 	.word	0x00000370
        /*017c*/ 	.word	0x000000ff
        /*0180*/ 	.word	0x00036c40
        /*0184*/ 	.short	0x0100
        /*0186*/ 	.byte	0x05
	.zero		1


	//   ....[5]....
        /*0188*/ 	.word	0x00000380
        /*018c*/ 	.word	0x000000ff
        /*0190*/ 	.word	0x00036c78
        /*0194*/ 	.short	0x0100
        /*0196*/ 	.byte	0x05
	.zero		1


	//   ....[6]....
        /*0198*/ 	.word	0x00000390
        /*019c*/ 	.word	0x000000ff
        /*01a0*/ 	.word	0x00036c10
        /*01a4*/ 	.short	0x0100
        /*01a6*/ 	.byte	0x05
	.zero		1


	//   ....[7]....
        /*01a8*/ 	.word	0x000003a0
        /*01ac*/ 	.word	0x000000ff
        /*01b0*/ 	.word	0x00036c48
        /*01b4*/ 	.short	0x0100
        /*01b6*/ 	.byte	0x05
	.zero		1


	//   ....[8]....
        /*01b8*/ 	.word	0x000003b0
        /*01bc*/ 	.word	0x000000ff
        /*01c0*/ 	.word	0x00036c80
        /*01c4*/ 	.short	0x0100
        /*01c6*/ 	.byte	0x05
	.zero		1


	//   ....[9]....
        /*01c8*/ 	.word	0x000003c0
        /*01cc*/ 	.word	0x000000ff
        /*01d0*/ 	.word	0x00036c18
        /*01d4*/ 	.short	0x0100
        /*01d6*/ 	.byte	0x05
	.zero		1


	//   ....[10]....
        /*01d8*/ 	.word	0x000003d0
        /*01dc*/ 	.word	0x000000ff
        /*01e0*/ 	.word	0x00036c50
        /*01e4*/ 	.short	0x0100
        /*01e6*/ 	.byte	0x05
	.zero		1


	//   ....[11]....
        /*01e8*/ 	.word	0x000003e0
        /*01ec*/ 	.word	0x000000ff
        /*01f0*/ 	.word	0x00036c88
        /*01f4*/ 	.short	0x0100
        /*01f6*/ 	.byte	0x05
	.zero		1


	//   ....[12]....
        /*01f8*/ 	.word	0x000003f0
        /*01fc*/ 	.word	0x000000ff
        /*0200*/ 	.word	0x00036c20
        /*0204*/ 	.short	0x0100
        /*0206*/ 	.byte	0x05
	.zero		1


	//   ....[13]....
        /*0208*/ 	.word	0x00000400
        /*020c*/ 	.word	0x000000ff
        /*0210*/ 	.word	0x00036c58
        /*0214*/ 	.short	0x0100
        /*0216*/ 	.byte	0x05
	.zero		1


	//   ....[14]....
        /*0218*/ 	.word	0x00000410
        /*021c*/ 	.word	0x000000ff
        /*0220*/ 	.word	0x00036c90
        /*0224*/ 	.short	0x0100
        /*0226*/ 	.byte	0x05
	.zero		1


	//   ....[15]....
        /*0228*/ 	.word	0x00000420
        /*022c*/ 	.word	0x000000ff
        /*0230*/ 	.word	0x00036c28
        /*0234*/ 	.short	0x0100
        /*0236*/ 	.byte	0x05
	.zero		1


	//   ....[16]....
        /*0238*/ 	.word	0x00000430
        /*023c*/ 	.word	0x000000ff
        /*0240*/ 	.word	0x00036c60
        /*0244*/ 	.short	0x0100
        /*0246*/ 	.byte	0x05
	.zero		1


	//   ....[17]....
        /*0248*/ 	.word	0x00000440
        /*024c*/ 	.word	0x000000ff
        /*0250*/ 	.word	0x00036c98
        /*0254*/ 	.short	0x0100
        /*0256*/ 	.byte	0x05
	.zero		1


	//   ....[18]....
        /*0258*/ 	.word	0x00000450
        /*025c*/ 	.word	0x000000ff
        /*0260*/ 	.word	0x00036c30
        /*0264*/ 	.short	0x0100
        /*0266*/ 	.byte	0x05
	.zero		1


	//   ....[19]....
        /*0268*/ 	.word	0x00000460
        /*026c*/ 	.word	0x000000ff
        /*0270*/ 	.word	0x00036c68
        /*0274*/ 	.short	0x0100
        /*0276*/ 	.byte	0x05
	.zero		1


	//   ....[20]....
        /*0278*/ 	.word	0x00000470
        /*027c*/ 	.word	0x000000ff
        /*0280*/ 	.word	0x00036ca0
        /*0284*/ 	.short	0x0100
        /*0286*/ 	.byte	0x05
	.zero		1


	//   ....[21]....
        /*0288*/ 	.word	0x00000480
        /*028c*/ 	.word	0x000000ff
        /*0290*/ 	.word	0x00036ca8
        /*0294*/ 	.short	0x0100
        /*0296*/ 	.byte	0x05
	.zero		1


	//   ....[22]....
        /*0298*/ 	.word	0x00000490
        /*029c*/ 	.word	0x000000ff
        /*02a0*/ 	.word	0x00036cb8
        /*02a4*/ 	.short	0x0100
        /*02a6*/ 	.byte	0x05
	.zero		1


	//   ....[23]....
        /*02a8*/ 	.word	0x000004a0
        /*02ac*/ 	.word	0x000000ff
        /*02b0*/ 	.word	0x00036cb0
        /*02b4*/ 	.short	0x0100
        /*02b6*/ 	.byte	0x05
	.zero		1


	//   ....[24]....
        /*02b8*/ 	.word	0x000004b0
        /*02bc*/ 	.word	0x000000ff
        /*02c0*/ 	.word	0x00036cc0
        /*02c4*/ 	.short	0x0100
        /*02c6*/ 	.byte	0x05
	.zero		1


	//   ....[25]....
        /*02c8*/ 	.word	0x00000ad0
        /*02cc*/ 	.word	0x00000006
        /*02d0*/ 	.word	0x00036c00
        /*02d4*/ 	.short	0x010a
        /*02d6*/ 	.byte	0xff
	.zero		1


	//   ....[26]....
        /*02d8*/ 	.word	0x00000d50
        /*02dc*/ 	.word	0x00000004
        /*02e0*/ 	.word	0x00000000
        /*02e4*/ 	.short	0x0101
        /*02e6*/ 	.byte	0xff
	.zero		1


	//   ....[27]....
        /*02e8*/ 	.word	0x00000d60
        /*02ec*/ 	.word	0x00000002
        /*02f0*/ 	.word	0x00036c00
        /*02f4*/ 	.short	0x010a
        /*02f6*/ 	.byte	0xff
	.zero		1


	//   ....[28]....
        /*02f8*/ 	.word	0x00000e00
        /*02fc*/ 	.word	0x00000002
        /*0300*/ 	.word	0x00000000
        /*0304*/ 	.short	0x0101
        /*0306*/ 	.byte	0xff
	.zero		1


	//   ....[29]....
        /*0308*/ 	.word	0x00001120
        /*030c*/ 	.word	0x00000000
        /*0310*/ 	.word	0x00036cb8
        /*0314*/ 	.short	0x010a
        /*0316*/ 	.byte	0x08
	.zero		1


	//   ....[30]....
        /*0318*/ 	.word	0x000011c0
        /*031c*/ 	.word	0x000000ff
        /*0320*/ 	.word	0x00036c70
        /*0324*/ 	.short	0x010a
        /*0326*/ 	.byte	0x0d
	.zero		1


	//   ....[31]....
        /*0328*/ 	.word	0x00001530
        /*032c*/ 	.word	0x000000ff
        /*0330*/ 	.word	0x00036c70
        /*0334*/ 	.short	0x010a
        /*0336*/ 	.byte	0x09
	.zero		1


	//   ....[32]....
        /*0338*/ 	.word	0x00001b70
        /*033c*/ 	.word	0x00000015
        /*0340*/ 	.word	0x00000038
        /*0344*/ 	.short	0x010a
        /*0346*/ 	.byte	0xff
	.zero		1


	//   ....[33]....
        /*0348*/ 	.word	0x00001fa0
        /*034c*/ 	.word	0x0000001a
        /*0350*/ 	.word	0x00000038
        /*0354*/ 	.short	0x010a
        /*0356*/ 	.byte	0xff
	.zero		1


	//   ....[34]....
        /*0358*/ 	.word	0x000021b0
        /*035c*/ 	.word	0x0000001e
        /*0360*/ 	.word	0x00000038
        /*0364*/ 	.short	0x010a
        /*0366*/ 	.byte	0xff
	.zero		1


	//   ....[35]....
        /*0368*/ 	.word	0x000023c0
        /*036c*/ 	.word	0x0000001c
        /*0370*/ 	.word	0x00000038
        /*0374*/ 	.short	0x010a
        /*0376*/ 	.byte	0xff
	.zero		1


	//   ....[36]....
        /*0378*/ 	.word	0x000025e0
        /*037c*/ 	.word	0x00000015
        /*0380*/ 	.word	0x00000038
        /*0384*/ 	.short	0x010a
        /*0386*/ 	.byte	0xff
	.zero		1


	//   ....[37]....
        /*0388*/ 	.word	0x000028b0
        /*038c*/ 	.word	0x0000001a
        /*0390*/ 	.word	0x00000038
        /*0394*/ 	.short	0x010a
        /*0396*/ 	.byte	0xff
	.zero		1


	//   ....[38]....
        /*0398*/ 	.word	0x00002ab0
        /*039c*/ 	.word	0x0000001e
        /*03a0*/ 	.word	0x00000038
        /*03a4*/ 	.short	0x010a
        /*03a6*/ 	.byte	0xff
	.zero		1


	//   ....[39]....
        /*03a8*/ 	.word	0x00002cc0
        /*03ac*/ 	.word	0x0000001c
        /*03b0*/ 	.word	0x00000038
        /*03b4*/ 	.short	0x010a
        /*03b6*/ 	.byte	0xff
	.zero		1


	//   ....[40]....
        /*03b8*/ 	.word	0x00002ee0
        /*03bc*/ 	.word	0x00000015
        /*03c0*/ 	.word	0x00000038
        /*03c4*/ 	.short	0x010a
        /*03c6*/ 	.byte	0xff
	.zero		1


	//   ....[41]....
        /*03c8*/ 	.word	0x000031b0
        /*03cc*/ 	.word	0x0000001a
        /*03d0*/ 	.word	0x00000038
        /*03d4*/ 	.short	0x010a
        /*03d6*/ 	.byte	0xff
	.zero		1


	//   ....[42]....
        /*03d8*/ 	.word	0x000033b0
        /*03dc*/ 	.word	0x0000001c
        /*03e0*/ 	.word	0x00000038
        /*03e4*/ 	.short	0x010a
        /*03e6*/ 	.byte	0xff
	.zero		1


	//   ....[43]....
        /*03e8*/ 	.word	0x000035c0
        /*03ec*/ 	.word	0x0000001a
        /*03f0*/ 	.word	0x00000038
        /*03f4*/ 	.short	0x010a
        /*03f6*/ 	.byte	0xff
	.zero		1


	//   ....[44]....
        /*03f8*/ 	.word	0x000037c0
        /*03fc*/ 	.word	0x00000015
        /*0400*/ 	.word	0x00000038
        /*0404*/ 	.short	0x010a
        /*0406*/ 	.byte	0xff
	.zero		1


	//   ....[45]....
        /*0408*/ 	.word	0x00003ab0
        /*040c*/ 	.word	0x00000016
        /*0410*/ 	.word	0x00000038
        /*0414*/ 	.short	0x010a
        /*0416*/ 	.byte	0xff
	.zero		1


	//   ....[46]....
        /*0418*/ 	.word	0x00003cb0
        /*041c*/ 	.word	0x00000012
        /*0420*/ 	.word	0x00000038
        /*0424*/ 	.short	0x010a
        /*0426*/ 	.byte	0xff
	.zero		1


	//   ....[47]....
        /*0428*/ 	.word	0x00003e70
        /*042c*/ 	.word	0x00000016
        /*0430*/ 	.word	0x00000038
        /*0434*/ 	.short	0x010a
        /*0436*/ 	.byte	0xff
	.zero		1


	//   ....[48]....
        /*0438*/ 	.word	0x00004440
        /*043c*/ 	.word	0x00000002
        /*0440*/ 	.word	0x00036ca8
        /*0444*/ 	.short	0x010a
        /*0446*/ 	.byte	0xff
	.zero		1


	//   ....[49]....
        /*0448*/ 	.word	0x00005020
        /*044c*/ 	.word	0x00000002
        /*0450*/ 	.word	0x00000000
        /*0454*/ 	.short	0x0101
        /*0456*/ 	.byte	0xff
	.zero		1


	//   ....[50]....
        /*0458*/ 	.word	0x000053b0
        /*045c*/ 	.word	0x00000006
        /*0460*/ 	.word	0x00036c00
        /*0464*/ 	.short	0x010a
        /*0466*/ 	.byte	0xff
	.zero		1


	//   ....[51]....
        /*0468*/ 	.word	0x00005410
        /*046c*/ 	.word	0x00000002
        /*0470*/ 	.word	0x00036c00
        /*0474*/ 	.short	0x010a
        /*0476*/ 	.byte	0xff
	.zero		1


	//   ....[52]....
        /*0478*/ 	.word	0x00005490
        /*047c*/ 	.word	0x00000000
        /*0480*/ 	.word	0x00036cb8
        /*0484*/ 	.short	0x010a
        /*0486*/ 	.byte	0xff
	.zero		1


	//   ....[53]....
        /*0488*/ 	.word	0x00005500
        /*048c*/ 	.word	0x00000002
        /*0490*/ 	.word	0x00036c70
        /*0494*/ 	.short	0x010a
        /*0496*/ 	.byte	0xff
	.zero		1


	//   ....[54]....
        /*0498*/ 	.word	0x00005570
        /*049c*/ 	.word	0x00000000
        /*04a0*/ 	.word	0x00036c70
        /*04a4*/ 	.short	0x010a
        /*04a6*/ 	.byte	0xff
	.zero		1


	//   ....[55]....
        /*04a8*/ 	.word	0x000055e0
        /*04ac*/ 	.word	0x00000015
        /*04b0*/ 	.word	0x00000038
        /*04b4*/ 	.short	0x010a
        /*04b6*/ 	.byte	0xff
	.zero		1


	//   ....[56]....
        /*04b8*/ 	.word	0x00005650
        /*04bc*/ 	.word	0x0000001a
        /*04c0*/ 	.word	0x00000038
        /*04c4*/ 	.short	0x010a
        /*04c6*/ 	.byte	0xff
	.zero		1


	//   ....[57]....
        /*04c8*/ 	.word	0x000056c0
        /*04cc*/ 	.word	0x0000001e
        /*04d0*/ 	.word	0x00000038
        /*04d4*/ 	.short	0x010a
        /*04d6*/ 	.byte	0xff
	.zero		1


	//   ....[58]....
        /*04d8*/ 	.word	0x00005730
        /*04dc*/ 	.word	0x0000001c
        /*04e0*/ 	.word	0x00000038
        /*04e4*/ 	.short	0x010a
        /*04e6*/ 	.byte	0xff
	.zero		1


	//   ....[59]....
        /*04e8*/ 	.word	0x00005790
        /*04ec*/ 	.word	0x00000015
        /*04f0*/ 	.word	0x00000038
        /*04f4*/ 	.short	0x010a
        /*04f6*/ 	.byte	0xff
	.zero		1


	//   ....[60]....
        /*04f8*/ 	.word	0x00005800
        /*04fc*/ 	.word	0x0000001a
        /*0500*/ 	.word	0x00000038
        /*0504*/ 	.short	0x010a
        /*0506*/ 	.byte	0xff
	.zero		1


	//   ....[61]....
        /*0508*/ 	.word	0x00005870
        /*050c*/ 	.word	0x0000001e
        /*0510*/ 	.word	0x00000038
        /*0514*/ 	.short	0x010a
        /*0516*/ 	.byte	0xff
	.zero		1


	//   ....[62]....
        /*0518*/ 	.word	0x000058e0
        /*051c*/ 	.word	0x0000001c
        /*0520*/ 	.word	0x00000038
        /*0524*/ 	.short	0x010a
        /*0526*/ 	.byte	0xff
	.zero		1


	//   ....[63]....
        /*0528*/ 	.word	0x00005940
        /*052c*/ 	.word	0x00000015
        /*0530*/ 	.word	0x00000038
        /*0534*/ 	.short	0x010a
        /*0536*/ 	.byte	0xff
	.zero		1


	//   ....[64]....
        /*0538*/ 	.word	0x000059b0
        /*053c*/ 	.word	0x0000001a
        /*0540*/ 	.word	0x00000038
        /*0544*/ 	.short	0x010a
        /*0546*/ 	.byte	0xff
	.zero		1


	//   ....[65]....
        /*0548*/ 	.word	0x00005a20
        /*054c*/ 	.word	0x0000001c
        /*0550*/ 	.word	0x00000038
        /*0554*/ 	.short	0x010a
        /*0556*/ 	.byte	0xff
	.zero		1


	//   ....[66]....
        /*0558*/ 	.word	0x00005a90
        /*055c*/ 	.word	0x0000001a
        /*0560*/ 	.word	0x00000038
        /*0564*/ 	.short	0x010a
        /*0566*/ 	.byte	0xff
	.zero		1


	//   ....[67]....
        /*0568*/ 	.word	0x00005af0
        /*056c*/ 	.word	0x00000015
        /*0570*/ 	.word	0x00000038
        /*0574*/ 	.short	0x010a
        /*0576*/ 	.byte	0xff
	.zero		1


	//   ....[68]....
        /*0578*/ 	.word	0x00005b60
        /*057c*/ 	.word	0x00000016
        /*0580*/ 	.word	0x00000038
        /*0584*/ 	.short	0x010a
        /*0586*/ 	.byte	0xff
	.zero		1


	//   ....[69]....
        /*0588*/ 	.word	0x00005bd0
        /*058c*/ 	.word	0x00000012
        /*0590*/ 	.word	0x00000038
        /*0594*/ 	.short	0x010a
        /*0596*/ 	.byte	0xff
	.zero		1


	//   ....[70]....
        /*0598*/ 	.word	0x00005c40
        /*059c*/ 	.word	0x00000016
        /*05a0*/ 	.word	0x00000038
        /*05a4*/ 	.short	0x010a
        /*05a6*/ 	.byte	0xff
	.zero		1


	//   ....[71]....
        /*05a8*/ 	.word	0x00005ca0
        /*05ac*/ 	.word	0x00000002
        /*05b0*/ 	.word	0x00036ca8
        /*05b4*/ 	.short	0x010a
        /*05b6*/ 	.byte	0xff
	.zero		1


	//----- nvinfo : EIATTR_NUM_MBARRIERS
	.align		4
.L_57:
        /*05b8*/ 	.byte	0x03, 0x38
        /*05ba*/ 	.short	0x0019


	//----- nvinfo : EIATTR_EXIT_INSTR_OFFSETS
	.align		4
        /*05bc*/ 	.byte	0x04, 0x1c
        /*05be*/ 	.short	(.L_59 - .L_58)


	//   ....[0]....
.L_58:
        /*05c0*/ 	.word	0x000008c0


	//   ....[1]....
        /*05c4*/ 	.word	0x00000e50


	//   ....[2]....
        /*05c8*/ 	.word	0x00000f30


	//   ....[3]....
        /*05cc*/ 	.word	0x000018b0


	//   ....[4]....
        /*05d0*/ 	.word	0x00001920


	//   ....[5]....
        /*05d4*/ 	.word	0x00004050


	//   ....[6]....
        /*05d8*/ 	.word	0x000040b0


	//   ....[7]....
        /*05dc*/ 	.word	0x000051a0


	//   ....[8]....
        /*05e0*/ 	.word	0x00005390


	//----- nvinfo : EIATTR_MAX_THREADS
	.align		4
.L_59:
        /*05e4*/ 	.byte	0x04, 0x05
        /*05e6*/ 	.short	(.L_61 - .L_60)
.L_60:
        /*05e8*/ 	.word	0x00000100
        /*05ec*/ 	.word	0x00000001
        /*05f0*/ 	.word	0x00000001


	//----- nvinfo : EIATTR_CRS_STACK_SIZE
	.align		4
.L_61:
        /*05f4*/ 	.byte	0x04, 0x1e
        /*05f6*/ 	.short	(.L_63 - .L_62)
.L_62:
        /*05f8*/ 	.word	0x00000000


	//----- nvinfo : EIATTR_CBANK_PARAM_SIZE
	.align		4
.L_63:
        /*05fc*/ 	.byte	0x03, 0x19
        /*05fe*/ 	.short	0x02c0


	//----- nvinfo : EIATTR_PARAM_CBANK
	.align		4
        /*0600*/ 	.byte	0x04, 0x0a
        /*0602*/ 	.short	(.L_65 - .L_64)
	.align		4
.L_64:
        /*0604*/ 	.word	index@(.nv.constant0._ZN9deep_gemm24sm100_fp8_gemm_1d1d_implILN4cute4UMMA5MajorE0ELS3_0ELj0ELj7168ELj2048ELj128ELj96ELj128ELj1ELj128ELj128ELj64ELj7ELj128ELj128ELj1ELb0ELj150ELNS_8GemmTypeE0ELb0EN7cutlass10bfloat16_tENS_16EpilogueIdentityEEEvPijjj14CUtensorMap_stS9_S9_S9_S9_)
        /*0608*/ 	.short	0x0380
        /*060a*/ 	.short	0x02c0


	//----- nvinfo : EIATTR_SW_WAR
	.align		4
.L_65:
        /*060c*/ 	.byte	0x04, 0x36
        /*060e*/ 	.short	(.L_67 - .L_66)
.L_66:
        /*0610*/ 	.word	0x00000008
.L_67:


//--------------------- .nv.compat                --------------------------
	.section	.nv.compat,"",@"SHT_CUDA_COMPAT_INFO"
	.align	4
        /*0000*/ 	.byte	0x02, 0x02, 0x02, 0x00, 0x02, 0x05, 0x05, 0x00, 0x02, 0x03, 0x01, 0x00, 0x02, 0x06, 0x01, 0x00


//--------------------- .nv.callgraph             --------------------------
	.section	.nv.callgraph,"",@"SHT_CUDA_CALLGRAPH"
	.align	4
	.sectionentsize	8
	.align		4
        /*0000*/ 	.word	0x00000000
	.align		4
        /*0004*/ 	.word	0xffffffff
	.align		4
        /*0008*/ 	.word	0x00000000
	.align		4
        /*000c*/ 	.word	0xfffffffe
	.align		4
        /*0010*/ 	.word	0x00000000
	.align		4
        /*0014*/ 	.word	0xfffffffd
	.align		4
        /*0018*/ 	.word	0x00000000
	.align		4
        /*001c*/ 	.word	0xfffffffc


//--------------------- .nv.constant4             --------------------------
	.section	.nv.constant4,"a",@progbits
	.align	8
	.align		8
.nv.constant4:
        /*0000*/ 	.dword	_ZN45_INTERNAL_3ea7d6dd_9_kernel_cu_ca9d92a0_964234cuda3std3__45__cpo5beginE
	.align		8
        /*0008*/ 	.dword	_ZN45_INTERNAL_3ea7d6dd_9_kernel_cu_ca9d92a0_964234cuda3std3__45__cpo3endE
	.align		8
        /*0010*/ 	.dword	_ZN45_INTERNAL_3ea7d6dd_9_kernel_cu_ca9d92a0_964234cuda3std3__45__cpo6cbeginE
	.align		8
        /*0018*/ 	.dword	_ZN45_INTERNAL_3ea7d6dd_9_kernel_cu_ca9d92a0_964234cuda3std3__45__cpo4cendE
	.align		8
        /*0020*/ 	.dword	_ZN45_INTERNAL_3ea7d6dd_9_kernel_cu_ca9d92a0_964234cuda3std3__447_GLOBAL__N__3ea7d6dd_9_kernel_cu_ca9d92a0_964236ignoreE
	.align		8
        /*0028*/ 	.dword	_ZN45_INTERNAL_3ea7d6dd_9_kernel_cu_ca9d92a0_964234cuda3std3__419piecewise_constructE
	.align		8
        /*0030*/ 	.dword	_ZN45_INTERNAL_3ea7d6dd_9_kernel_cu_ca9d92a0_964234cuda3std3__48in_placeE
	.align		8
        /*0038*/ 	.dword	_ZN45_INTERNAL_3ea7d6dd_9_kernel_cu_ca9d92a0_964234cuda3std6ranges3__45__cpo4swapE
	.align		8
        /*0040*/ 	.dword	_ZN45_INTERNAL_3ea7d6dd_9_kernel_cu_ca9d92a0_964234cuda3std6ranges3__45__cpo9iter_moveE
	.align		8
        /*0048*/ 	.dword	_ZN45_INTERNAL_3ea7d6dd_9_kernel_cu_ca9d92a0_964234cute7productE
	.align		8
        /*0050*/ 	.dword	_ZN45_INTERNAL_3ea7d6dd_9_kernel_cu_ca9d92a0_964234cute1_E


//--------------------- .text._ZN9deep_gemm24sm100_fp8_gemm_1d1d_implILN4cute4UMMA5MajorE0ELS3_0ELj0ELj7168ELj2048ELj128ELj96ELj128ELj1ELj128ELj128ELj64ELj7ELj128ELj128ELj1ELb0ELj150ELNS_8GemmTypeE0ELb0EN7cutlass10bfloat16_tENS_16EpilogueIdentityEEEvPijjj14CUtensorMap_stS9_S9_S9_S9_ --------------------------
	.section	.text._ZN9deep_gemm24sm100_fp8_gemm_1d1d_implILN4cute4UMMA5MajorE0ELS3_0ELj0ELj7168ELj2048ELj128ELj96ELj128ELj1ELj128ELj128ELj64ELj7ELj128ELj128ELj1ELb0ELj150ELNS_8GemmTypeE0ELb0EN7cutlass10bfloat16_tENS_16EpilogueIdentityEEEvPijjj14CUtensorMap_stS9_S9_S9_S9_,"ax",@progbits
	.align	128
        .global         _ZN9deep_gemm24sm100_fp8_gemm_1d1d_implILN4cute4UMMA5MajorE0ELS3_0ELj0ELj7168ELj2048ELj128ELj96ELj128ELj1ELj128ELj128ELj64ELj7ELj128ELj128ELj1ELb0ELj150ELNS_8GemmTypeE0ELb0EN7cutlass10bfloat16_tENS_16EpilogueIdentityEEEvPijjj14CUtensorMap_stS9_S9_S9_S9_
        .type           _ZN9deep_gemm24sm100_fp8_gemm_1d1d_implILN4cute4UMMA5MajorE0ELS3_0ELj0ELj7168ELj2048ELj128ELj96ELj128ELj1ELj128ELj128ELj64ELj7ELj128ELj128ELj1ELb0ELj150ELNS_8GemmTypeE0ELb0EN7cutlass10bfloat16_tENS_16EpilogueIdentityEEEvPijjj14CUtensorMap_stS9_S9_S9_S9_,@function
        .size           _ZN9deep_gemm24sm100_fp8_gemm_1d1d_implILN4cute4UMMA5MajorE0ELS3_0ELj0ELj7168ELj2048ELj128ELj96ELj128ELj1ELj128ELj128ELj64ELj7ELj128ELj128ELj1ELb0ELj150ELNS_8GemmTypeE0ELb0EN7cutlass10bfloat16_tENS_16EpilogueIdentityEEEvPijjj14CUtensorMap_stS9_S9_S9_S9_,(.L_x_107 - _ZN9deep_gemm24sm100_fp8_gemm_1d1d_implILN4cute4UMMA5MajorE0ELS3_0ELj0ELj7168ELj2048ELj128ELj96ELj128ELj1ELj128ELj128ELj64ELj7ELj128ELj128ELj1ELb0ELj150ELNS_8GemmTypeE0ELb0EN7cutlass10bfloat16_tENS_16EpilogueIdentityEEEvPijjj14CUtensorMap_stS9_S9_S9_S9_)
        .other          _ZN9deep_gemm24sm100_fp8_gemm_1d1d_implILN4cute4UMMA5MajorE0ELS3_0ELj0ELj7168ELj2048ELj128ELj96ELj128ELj1ELj128ELj128ELj64ELj7ELj128ELj128ELj1ELb0ELj150ELNS_8GemmTypeE0ELb0EN7cutlass10bfloat16_tENS_16EpilogueIdentityEEEvPijjj14CUtensorMap_stS9_S9_S9_S9_,@"STO_CUDA_ENTRY STV_DEFAULT"
_ZN9deep_gemm24sm100_fp8_gemm_1d1d_implILN4cute4UMMA5MajorE0ELS3_0ELj0ELj7168ELj2048ELj128ELj96ELj128ELj1ELj128ELj128ELj64ELj7ELj128ELj128ELj1ELb0ELj150ELNS_8GemmTypeE0ELb0EN7cutlass10bfloat16_tENS_16EpilogueIdentityEEEvPijjj14CUtensorMap_stS9_S9_S9_S9_:
.text._ZN9deep_gemm24sm100_fp8_gemm_1d1d_implILN4cute4UMMA5MajorE0ELS3_0ELj0ELj7168ELj2048ELj128ELj96ELj128ELj1ELj128ELj128ELj64ELj7ELj128ELj128ELj1ELb0ELj150ELNS_8GemmTypeE0ELb0EN7cutlass10bfloat16_tENS_16EpilogueIdentityEEEvPijjj14CUtensorMap_stS9_S9_S9_S9_:
[----:B------:R-:W1:Y:S01]  /*0000*/  LDC R1, c[0x0][0x37c] ;  /* 0x0000df00ff017b82 */ /* 0x000e620000000800 */
[----:B------:R-:W2:Y:S02]  /*0010*/  S2R R0, SR_TID.X ;  /* 0x0000000000007919 */ /* 0x000ea40000002100 */
[----:B--2---:R-:W-:-:S05]  /*0020*/  SHF.R.U32.HI R0, RZ, 0x5, R0 ;  /* 0x00000005ff007819 */ /* 0x004fca0000011600 */
[----:B------:R-:W2:Y:S02]  /*0030*/  SHFL.IDX PT, R3, R0, RZ, 0x1f ;  /* 0x00001fff00037589 */ /* 0x000ea400000e0000 */
[----:B--2---:R-:W-:-:S13]  /*0040*/  ISETP.NE.AND P0, PT, R3, 0x2, PT ;  /* 0x000000020300780c */ /* 0x004fda0003f05270 */
[----:B-1----:R-:W-:Y:S05]  /*0050*/  @!P0 BRA `(.L_x_0) ;  /* 0x0000000400248947 */ /* 0x002fea0003800000 */
[----:B------:R-:W-:-:S13]  /*0060*/  ISETP.NE.AND P0, PT, R3, 0x1, PT ;  /* 0x000000010300780c */ /* 0x000fda0003f05270 */
[----:B------:R-:W-:Y:S05]  /*0070*/  @!P0 BRA `(.L_x_1) ;  /* 0x0000000000608947 */ /* 0x000fea0003800000 */
[----:B------:R-:W-:-:S13]  /*0080*/  ISETP.NE.AND P0, PT, R3, RZ, PT ;  /* 0x000000ff0300720c */ /* 0x000fda0003f05270 */
[----:B------:R-:W-:Y:S05]  /*0090*/  @P0 BRA `(.L_x_2) ;  /* 0x0000000400cc0947 */ /* 0x000fea0003800000 */
[----:B------:R-:W-:Y:S01]  /*00a0*/  ELECT P0, URZ, PT ;  /* 0x0000000000ff782f */ /* 0x000fe20003800000 */
[----:B------:R-:W-:-:S12]  /*00b0*/  BSSY.RECONVERGENT B0, `(.L_x_3) ;  /* 0x0000013000007945 */ /* 0x000fd80003800200 */
[----:B------:R-:W-:Y:S05]  /*00c0*/  @!P0 BRA `(.L_x_4) ;  /* 0x0000000000448947 */ /* 0x000fea0003800000 */
[----:B------:R-:W1:Y:S02]  /*00d0*/  LDCU.64 UR4, c[0x0][0x348] ;  /* 0x00006900ff0477ac */ /* 0x000e640008000a00 */
[----:B-1----:R-:W-:Y:S02]  /*00e0*/  UIADD3 UR12, UP4, UPT, UR4, 0x40, URZ ;  /* 0x00000040040c7890 */ /* 0x002fe4000ff9e0ff */
[----:B------:R-:W-:Y:S02]  /*00f0*/  UIADD3 UR10, UP3, UPT, UR4, 0xc0, URZ ;  /* 0x000000c0040a7890 */ /* 0x000fe4000ff7e0ff */
[----:B------:R-:W-:Y:S02]  /*0100*/  UIADD3 UR8, UP2, UPT, UR4, 0x140, URZ ;  /* 0x0000014004087890 */ /* 0x000fe4000ff5e0ff */
[----:B------:R-:W-:Y:S02]  /*0110*/  UIADD3 UR6, UP1, UPT, UR4, 0x1c0, URZ ;  /* 0x000001c004067890 */ /* 0x000fe4000ff3e0ff */
[----:B------:R-:W-:-:S02]  /*0120*/  UIADD3 UR4, UP0, UPT, UR4, 0x240, URZ ;  /* 0x0000024004047890 */ /* 0x000fc4000ff1e0ff */
[----:B------:R-:W-:Y:S02]  /*0130*/  UIADD3.X UR13, UPT, UPT, URZ, UR5, URZ, UP4, !UPT ;  /* 0x00000005ff0d7290 */ /* 0x000fe4000a7fe4ff */
[----:B------:R-:W-:Y:S02]  /*0140*/  UIADD3.X UR11, UPT, UPT, URZ, UR5, URZ, UP3, !UPT ;  /* 0x00000005ff0b7290 */ /* 0x000fe40009ffe4ff */
[----:B------:R-:W-:Y:S02]  /*0150*/  UIADD3.X UR9, UPT, UPT, URZ, UR5, URZ, UP2, !UPT ;  /* 0x00000005ff097290 */ /* 0x000fe400097fe4ff */
[----:B------:R-:W-:Y:S02]  /*0160*/  UIADD3.X UR7, UPT, UPT, URZ, UR5, URZ, UP1, !UPT ;  /* 0x00000005ff077290 */ /* 0x000fe40008ffe4ff */
[----:B------:R-:W-:Y:S01]  /*0170*/  UIADD3.X UR5, UPT, UPT, URZ, UR5, URZ, UP0, !UPT ;  /* 0x00000005ff057290 */ /* 0x000fe200087fe4ff */
[----:B------:R1:W-:Y:S02]  /*0180*/  UTMACCTL.PF [UR12] ;  /* 0x000000000c0079b9 */ /* 0x0003e40008040000 */
[----:B------:R1:W-:Y:S02]  /*0190*/  UTMACCTL.PF [UR10] ;  /* 0x000000000a0079b9 */ /* 0x0003e40008040000 */
[----:B------:R1:W-:Y:S02]  /*01a0*/  UTMACCTL.PF [UR8] ;  /* 0x00000000080079b9 */ /* 0x0003e40008040000 */
[----:B------:R1:W-:Y:S02]  /*01b0*/  UTMACCTL.PF [UR6] ;  /* 0x00000000060079b9 */ /* 0x0003e40008040000 */
[----:B------:R1:W-:Y:S02]  /*01c0*/  UTMACCTL.PF [UR4] ;  /* 0x00000000040079b9 */ /* 0x0003e40008040000 */
[----:B-1----:R-:W-:Y:S01]  /*01d0*/  NOP ;  /* 0x0000000000007918 */ /* 0x002fe20000000000 */
.L_x_4:
[----:B------:R-:W-:Y:S05]  /*01e0*/  BSYNC.RECONVERGENT B0 ;  /* 0x0000000000007941 */ /* 0x000fea0003800200 */
.L_x_3:
[----:B------:R-:W-:Y:S05]  /*01f0*/  BRA `(.L_x_2) ;  /* 0x0000000400747947 */ /* 0x000fea0003800000 */
.L_x_1:
[----:B------:R-:W-:Y:S01]  /*0200*/  ELECT P0, URZ, PT ;  /* 0x0000000000ff782f */ /* 0x000fe20003800000 */
[----:B------:R-:W-:-:S12]  /*0210*/  BSSY.RECONVERGENT B0, `(.L_x_5) ;  /* 0x000002c000007945 */ /* 0x000fd80003800200 */
[----:B------:R-:W-:Y:S05]  /*0220*/  @!P0 BRA `(.L_x_6) ;  /* 0x0000000000a88947 */ /* 0x000fea0003800000 */
[----:B------:R-:W1:Y:S01]  /*0230*/  S2UR UR5, SR_CgaCtaId ;  /* 0x00000000000579c3 */ /* 0x000e620000008800 */
[----:B------:R-:W-:Y:S01]  /*0240*/  UMOV UR7, 0x400 ;  /* 0x0000040000077882 */ /* 0x000fe20000000000 */
[----:B------:R-:W-:Y:S01]  /*0250*/  UMOV UR6, 0x1 ;  /* 0x0000000100067882 */ /* 0x000fe20000000000 */
[----:B------:R-:W-:Y:S02]  /*0260*/  UMOV UR4, 0x20 ;  /* 0x0000002000047882 */ /* 0x000fe40000000000 */
[----:B------:R-:W-:-:S04]  /*0270*/  UIADD3 UR8, UPT, UPT, -UR4, 0x100000, URZ ;  /* 0x0010000004087890 */ /* 0x000fc8000fffe1ff */
[----:B------:R-:W-:Y:S02]  /*0280*/  USHF.L.U32 UR9, UR8, 0xb, URZ ;  /* 0x0000000b08097899 */ /* 0x000fe400080006ff */
[----:B------:R-:W-:Y:S01]  /*0290*/  USHF.L.U32 UR8, UR8, 0x1, URZ ;  /* 0x0000000108087899 */ /* 0x000fe200080006ff */
[----:B------:R-:W-:Y:S02]  /*02a0*/  UMOV UR4, 0x80 ;  /* 0x0000008000047882 */ /* 0x000fe40000000000 */
[----:B------:R-:W-:-:S04]  /*02b0*/  UIADD3 UR10, UPT, UPT, -UR4, 0x100000, URZ ;  /* 0x00100000040a7890 */ /* 0x000fc8000fffe1ff */
[----:B------:R-:W-:Y:S02]  /*02c0*/  USHF.L.U32 UR11, UR10, 0xb, URZ ;  /* 0x0000000b0a0b7899 */ /* 0x000fe400080006ff */
[----:B------:R-:W-:Y:S02]  /*02d0*/  USHF.L.U32 UR10, UR10, 0x1, URZ ;  /* 0x000000010a0a7899 */ /* 0x000fe400080006ff */
[----:B-1----:R-:W-:Y:S02]  /*02e0*/  ULEA UR5, UR5, UR7, 0x18 ;  /* 0x0000000705057291 */ /* 0x002fe4000f8ec0ff */
[----:B------:R-:W-:-:S04]  /*02f0*/  UIADD3 UR6, UPT, UPT, -UR6, 0x100000, URZ ;  /* 0x0010000006067890 */ /* 0x000fc8000fffe1ff */
[----:B------:R-:W-:Y:S02]  /*0300*/  USHF.L.U32 UR7, UR6, 0xb, URZ ;  /* 0x0000000b06077899 */ /* 0x000fe400080006ff */
[----:B------:R-:W-:Y:S01]  /*0310*/  USHF.L.U32 UR6, UR6, 0x1, URZ ;  /* 0x0000000106067899 */ /* 0x000fe200080006ff */
[----:B------:R-:W1:Y:S11]  /*0320*/  FENCE.VIEW.ASYNC.S ;  /* 0x00000000000073c6 */ /* 0x000e760000000000 */
[----:B-1----:R1:W2:Y:S01]  /*0330*/  SYNCS.EXCH.64 URZ, [UR5+0x36c00], UR6 ;  /* 0x036c000605ff75b2 */ /* 0x0022a20008000100 */
[----:B------:R1:W3:Y:S01]  /*0340*/  SYNCS.EXCH.64 URZ, [UR5+0x36c38], UR6 ;  /* 0x036c380605ff75b2 */ /* 0x0002e20008000100 */
[----:B------:R1:W4:Y:S01]  /*0350*/  SYNCS.EXCH.64 URZ, [UR5+0x36c70], UR8 ;  /* 0x036c700805ff75b2 */ /* 0x0003220008000100 */
[----:B------:R1:W5:Y:S01]  /*0360*/  SYNCS.EXCH.64 URZ, [UR5+0x36c08], UR6 ;  /* 0x036c080605ff75b2 */ /* 0x0003620008000100 */
[----:B------:R1:W1:Y:S01]  /*0370*/  SYNCS.EXCH.64 URZ, [UR5+0x36c40], UR6 ;  /* 0x036c400605ff75b2 */ /* 0x0002620008000100 */
        /* <DEDUP_REMOVED lines=20> */
[----:B--23--:R-:W-:Y:S01]  /*04c0*/  NOP ;  /* 0x0000000000007918 */ /* 0x00cfe20000000000 */
.L_x_6:
[----:B-1----:R-:W-:Y:S05]  /*04d0*/  BSYNC.RECONVERGENT B0 ;  /* 0x0000000000007941 */ /* 0x002fea0003800200 */
.L_x_5:
[----:B------:R-:W-:Y:S05]  /*04e0*/  BRA `(.L_x_2) ;  /* 0x0000000000b87947 */ /* 0x000fea0003800000 */
.L_x_0:
[----:B------:R-:W1:Y:S01]  /*04f0*/  S2UR UR6, SR_CgaCtaId ;  /* 0x00000000000679c3 */ /* 0x000e620000008800 */
[----:B------:R-:W-:Y:S01]  /*0500*/  NOP ;  /* 0x0000000000007918 */ /* 0x000fe20000000000 */
[----:B------:R-:W-:Y:S01]  /*0510*/  UMOV UR4, 0x40 ;  /* 0x0000004000047882 */ /* 0x000fe20000000000 */
[----:B------:R-:W-:Y:S01]  /*0520*/  UMOV UR5, 0x400 ;  /* 0x0000040000057882 */ /* 0x000fe20000000000 */
[----:B-1----:R-:W-:Y:S02]  /*0530*/  ULEA UR4, UR6, UR4, 0x18 ;  /* 0x0000000406047291 */ /* 0x002fe4000f8ec0ff */
[----:B------:R-:W-:-:S07]  /*0540*/  ULEA UR5, UR6, UR5, 0x18 ;  /* 0x0000000506057291 */ /* 0x000fce000f8ec0ff */
[----:B------:R-:W1:Y:S02]  /*0550*/  LDS.U8 R0, [UR4] ;  /* 0x00000004ff007984 */ /* 0x000e640008000000 */
[----:B-1----:R-:W-:-:S13]  /*0560*/  ISETP.NE.AND P0, PT, R0, RZ, PT ;  /* 0x000000ff0000720c */ /* 0x002fda0003f05270 */
[----:B------:R-:W-:Y:S05]  /*0570*/  @P0 BRA `(.L_x_7) ;  /* 0x00000000007c0947 */ /* 0x000fea0003800000 */
[----:B------:R-:W-:-:S13]  /*0580*/  ELECT P0, URZ, PT ;  /* 0x0000000000ff782f */ /* 0x000fda0003800000 */
[----:B------:R-:W-:Y:S05]  /*0590*/  @!P0 BRA `(.L_x_8) ;  /* 0x0000000000848947 */ /* 0x000fea0003800000 */
[----:B------:R-:W-:Y:S01]  /*05a0*/  UMOV UR4, 0x8 ;  /* 0x0000000800047882 */ /* 0x000fe20000000000 */
[----:B------:R-:W-:-:S04]  /*05b0*/  IMAD.MOV.U32 R2, RZ, RZ, 0xff ;  /* 0x000000ffff027424 */ /* 0x000fc800078e00ff */
[----:B------:R-:W-:Y:S04]  /*05c0*/  DEPBAR.LE SB1, 0x36 ;  /* 0x00009d800000791a */ /* 0x000fe80000000000 */
[----:B------:R-:W1:Y:S02]  /*05d0*/  UTCATOMSWS.FIND_AND_SET.ALIGN UP0, UR4, UR4 ;  /* 0x00000004000475e3 */ /* 0x000e640008000800 */
[----:B-1----:R-:W-:Y:S01]  /*05e0*/  PLOP3.LUT P0, PT, PT, PT, UP0, 0x80, 0x8 ;  /* 0x000000000008781c */ /* 0x002fe20003f0f008 */
[----:B------:R-:W-:-:S03]  /*05f0*/  IMAD.U32 R7, RZ, RZ, UR4 ;  /* 0x00000004ff077e24 */ /* 0x000fc6000f8e00ff */
[----:B------:R-:W-:-:S04]  /*0600*/  SEL R0, RZ, 0xffffffff, !P0 ;  /* 0xffffffffff007807 */ /* 0x000fc80004000000 */
[----:B------:R-:W-:Y:S01]  /*0610*/  ISETP.NE.AND P0, PT, R0, RZ, PT ;  /* 0x000000ff0000720c */ /* 0x000fe20003f05270 */
[----:B------:R-:W-:-:S12]  /*0620*/  IMAD.MOV.U32 R0, RZ, RZ, 0x1 ;  /* 0x00000001ff007424 */ /* 0x000fd800078e00ff */
[----:B------:R-:W-:Y:S05]  /*0630*/  @P0 BRA `(.L_x_9) ;  /* 0x0000000000240947 */ /* 0x000fea0003800000 */
.L_x_10:
[----:B------:R-:W-:Y:S05]  /*0640*/  NANOSLEEP 0x64 ;  /* 0x000000640000795d */ /* 0x000fea0003800000 */
[----:B------:R-:W-:-:S05]  /*0650*/  UMOV UR4, 0x8 ;  /* 0x0000000800047882 */ /* 0x000fca0000000000 */
[----:B------:R-:W-:Y:S04]  /*0660*/  DEPBAR.LE SB1, 0x36 ;  /* 0x00009d800000791a */ /* 0x000fe80000000000 */
[----:B------:R-:W1:Y:S02]  /*0670*/  UTCATOMSWS.FIND_AND_SET.ALIGN UP0, UR4, UR4 ;  /* 0x00000004000475e3 */ /* 0x000e640008000800 */
[----:B-1----:R-:W-:Y:S01]  /*0680*/  PLOP3.LUT P0, PT, PT, PT, UP0, 0x80, 0x8 ;  /* 0x000000000008781c */ /* 0x002fe20003f0f008 */
[----:B------:R-:W-:-:S03]  /*0690*/  IMAD.U32 R7, RZ, RZ, UR4 ;  /* 0x00000004ff077e24 */ /* 0x000fc6000f8e00ff */
[----:B------:R-:W-:-:S04]  /*06a0*/  SEL R4, RZ, 0xffffffff, !P0 ;  /* 0xffffffffff047807 */ /* 0x000fc80004000000 */
[----:B------:R-:W-:-:S13]  /*06b0*/  ISETP.NE.AND P0, PT, R4, RZ, PT ;  /* 0x000000ff0400720c */ /* 0x000fda0003f05270 */
[----:B------:R-:W-:Y:S05]  /*06c0*/  @!P0 BRA `(.L_x_10) ;  /* 0xfffffffc00dc8947 */ /* 0x000fea000383ffff */
.L_x_9:
[C---:B------:R-:W-:Y:S01]  /*06d0*/  VIADD R5, R7.reuse, 0x10 ;  /* 0x0000001007057836 */ /* 0x040fe20000000000 */
[----:B------:R-:W-:Y:S01]  /*06e0*/  UMOV UR4, 0x50 ;  /* 0x0000005000047882 */ /* 0x000fe20000000000 */
[----:B------:R-:W-:Y:S01]  /*06f0*/  SHF.L.U32 R2, R2, R7, RZ ;  /* 0x0000000702027219 */ /* 0x000fe200000006ff */
[----:B------:R-:W-:Y:S01]  /*0700*/  ULEA UR4, UR6, UR4, 0x18 ;  /* 0x0000000406047291 */ /* 0x000fe2000f8ec0ff */
[----:B------:R-:W-:Y:S01]  /*0710*/  IMAD.SHL.U32 R7, R7, 0x20, RZ ;  /* 0x0000002007077824 */ /* 0x000fe200078e00ff */
[----:B------:R-:W-:-:S04]  /*0720*/  SHF.L.U32 R5, R0, R5, RZ ;  /* 0x0000000500057219 */ /* 0x000fc800000006ff */
[----:B------:R-:W-:-:S05]  /*0730*/  LOP3.LUT R2, R5, R2, RZ, 0xfc, !PT ;  /* 0x0000000205027212 */ /* 0x000fca00078efcff */
[----:B------:R1:W-:Y:S04]  /*0740*/  ATOMS.OR RZ, [UR4], R2 ;  /* 0x00000002ffff798c */ /* 0x0003e8000b000004 */
[----:B------:R1:W-:Y:S01]  /*0750*/  STS [UR5+0x36cc8], R7 ;  /* 0x036cc807ff007988 */ /* 0x0003e20008000805 */
[----:B------:R-:W-:Y:S05]  /*0760*/  BRA `(.L_x_8) ;  /* 0x0000000000107947 */ /* 0x000fea0003800000 */
.L_x_7:
[----:B------:R-:W-:Y:S02]  /*0770*/  MOV R0, 0xffffffff ;  /* 0xffffffff00007802 */ /* 0x000fe40000000f00 */
[----:B------:R-:W-:-:S03]  /*0780*/  MOV R4, 0x7b0 ;  /* 0x000007b000047802 */ /* 0x000fc60000000f00 */
[----:B------:R1:W-:Y:S04]  /*0790*/  STS [UR5+0x36cc8], R0 ;  /* 0x036cc800ff007988 */ /* 0x0003e80008000805 */
[----:B-1----:R-:W-:Y:S05]  /*07a0*/  CALL.REL.NOINC `($__internal_1_$__cuda_sm10x_tcgen05_guardrail_trap_phase_invalid_during_alloc) ;  /* 0x00000054005c7944 */ /* 0x002fea0003c00000 */
.L_x_8:
[----:B------:R-:W-:Y:S05]  /*07b0*/  WARPSYNC.ALL ;  /* 0x0000000000007948 */ /* 0x000fea0003800000 */
[----:B------:R-:W-:Y:S01]  /*07c0*/  NOP ;  /* 0x0000000000007918 */ /* 0x000fe20000000000 */
.L_x_2:
[----:B------:R-:W2:Y:S01]  /*07d0*/  LDC R0, c[0x0][0x388] ;  /* 0x0000e200ff007b82 */ /* 0x000ea20000000800 */
[----:B------:R-:W3:Y:S07]  /*07e0*/  S2R R23, SR_LANEID ;  /* 0x0000000000177919 */ /* 0x000eee0000000000 */
[----:B----45:R-:W-:Y:S01]  /*07f0*/  BAR.SYNC.DEFER_BLOCKING 0x0 ;  /* 0x0000000000007b1d */ /* 0x030fe20000010000 */
[----:B------:R-:W-:Y:S02]  /*0800*/  ISETP.NE.AND P0, PT, R3, RZ, PT ;  /* 0x000000ff0300720c */ /* 0x000fe40003f05270 */
[----:B--2---:R-:W-:-:S04]  /*0810*/  IADD3 R0, PT, PT, R0, 0x7f, RZ ;  /* 0x0000007f00007810 */ /* 0x004fc80007ffe0ff */
[----:B------:R-:W-:-:S05]  /*0820*/  SHF.R.U32.HI R20, RZ, 0x7, R0 ;  /* 0x00000007ff147819 */ /* 0x000fca0000011600 */
[----:B-1----:R-:W-:Y:S02]  /*0830*/  IMAD R2, R20, 0x4b, RZ ;  /* 0x0000004b14027824 */ /* 0x002fe400078e02ff */
[----:B---3--:R-:W-:Y:S05]  /*0840*/  @!P0 BRA `(.L_x_11) ;  /* 0x0000001000248947 */ /* 0x008fea0003800000 */
[----:B------:R-:W-:Y:S01]  /*0850*/  ISETP.NE.AND P0, PT, R3, 0x1, PT ;  /* 0x000000010300780c */ /* 0x000fe20003f05270 */
[----:B------:R-:W1:-:S12]  /*0860*/  S2UR UR5, SR_CgaCtaId ;  /* 0x00000000000579c3 */ /* 0x000e580000008800 */
[----:B------:R-:W-:Y:S05]  /*0870*/  @!P0 BRA `(.L_x_12) ;  /* 0x0000000400808947 */ /* 0x000fea0003800000 */
[----:B------:R-:W-:-:S13]  /*0880*/  ISETP.NE.AND P0, PT, R3, 0x2, PT ;  /* 0x000000020300780c */ /* 0x000fda0003f05270 */
[----:B------:R-:W-:Y:S05]  /*0890*/  @P0 BRA `(.L_x_13) ;  /* 0x0000003400fc0947 */ /* 0x000fea0003800000 */
[----:B------:R-:W2:Y:S02]  /*08a0*/  S2UR UR4, SR_CTAID.X ;  /* 0x00000000000479c3 */ /* 0x000ea40000002500 */
[----:B--2---:R-:W-:-:S13]  /*08b0*/  ISETP.LE.U32.AND P0, PT, R2, UR4, PT ;  /* 0x0000000402007c0c */ /* 0x004fda000bf03070 */
[----:B-1----:R-:W-:Y:S05]  /*08c0*/  @P0 EXIT ;  /* 0x000000000000094d */ /* 0x002fea0003800000 */
[----:B------:R-:W-:Y:S01]  /*08d0*/  SHF.R.U32.HI R22, RZ, 0x3, R23 ;  /* 0x00000003ff167819 */ /* 0x000fe20000011617 */
[----:B------:R-:W-:Y:S01]  /*08e0*/  ULOP3.LUT UR4, URZ, UR4, URZ, 0x33, !UPT ;  /* 0x00000004ff047292 */ /* 0x000fe2000f8e33ff */
[----:B------:R-:W-:Y:S01]  /*08f0*/  HFMA2 R9, -RZ, RZ, 0, 0 ;  /* 0x00000000ff097431 */ /* 0x000fe200000001ff */
[----:B------:R-:W-:Y:S01]  /*0900*/  UMOV UR5, URZ ;  /* 0x000000ff00057c82 */ /* 0x000fe20008000000 */
[C---:B------:R-:W-:Y:S01]  /*0910*/  LOP3.LUT R6, R22.reuse, 0x1, RZ, 0x3c, !PT ;  /* 0x0000000116067812 */ /* 0x040fe200078e3cff */
[C---:B------:R-:W-:Y:S01]  /*0920*/  IMAD.SHL.U32 R0, R22.reuse, 0x20, RZ ;  /* 0x0000002016007824 */ /* 0x040fe200078e00ff */
[----:B------:R-:W-:Y:S01]  /*0930*/  LOP3.LUT R20, R22, 0x2, RZ, 0x3c, !PT ;  /* 0x0000000216147812 */ /* 0x000fe200078e3cff */
[----:B------:R-:W-:Y:S01]  /*0940*/  VIADD R27, R2, UR4 ;  /* 0x00000004021b7c36 */ /* 0x000fe20008000000 */
[----:B------:R-:W-:Y:S01]  /*0950*/  LOP3.LUT R4, R22, 0x3, RZ, 0x3c, !PT ;  /* 0x0000000316047812 */ /* 0x000fe200078e3cff */
[----:B------:R-:W-:Y:S01]  /*0960*/  IMAD R22, R23, 0x4, R22 ;  /* 0x0000000417167824 */ /* 0x000fe200078e0216 */
[C---:B------:R-:W-:Y:S01]  /*0970*/  LOP3.LUT R2, R0.reuse, 0x20, RZ, 0x3c, !PT ;  /* 0x0000002000027812 */ /* 0x040fe200078e3cff */
[----:B------:R-:W-:Y:S01]  /*0980*/  IMAD.HI.U32 R27, R27, 0x1b4e81b5, RZ ;  /* 0x1b4e81b51b1b7827 */ /* 0x000fe200078e00ff */
[----:B------:R-:W-:-:S02]  /*0990*/  LOP3.LUT R24, R0, 0x40, RZ, 0x3c, !PT ;  /* 0x0000004000187812 */ /* 0x000fc400078e3cff */
[CC--:B------:R-:W-:Y:S01]  /*09a0*/  IADD3 R26, PT, PT, R0.reuse, R23.reuse, RZ ;  /* 0x00000017001a7210 */ /* 0x0c0fe20007ffe0ff */
[C---:B------:R-:W-:Y:S01]  /*09b0*/  IMAD R21, R23.reuse, 0x4, R6 ;  /* 0x0000000417157824 */ /* 0x040fe200078e0206 */
[----:B------:R-:W-:Y:S01]  /*09c0*/  LOP3.LUT R0, R0, 0x60, RZ, 0x3c, !PT ;  /* 0x0000006000007812 */ /* 0x000fe200078e3cff */
[C---:B------:R-:W-:Y:S01]  /*09d0*/  IMAD R20, R23.reuse, 0x4, R20 ;  /* 0x0000000417147824 */ /* 0x040fe200078e0214 */
[----:B------:R-:W-:Y:S01]  /*09e0*/  LEA R19, R23, R4, 0x2 ;  /* 0x0000000417137211 */ /* 0x000fe200078e10ff */
[----:B------:R-:W-:Y:S01]  /*09f0*/  IMAD.IADD R25, R2, 0x1, R23 ;  /* 0x0000000102197824 */ /* 0x000fe200078e0217 */
[----:B------:R-:W-:Y:S01]  /*0a00*/  SHF.R.U32.HI R27, RZ, 0x4, R27 ;  /* 0x00000004ff1b7819 */ /* 0x000fe2000001161b */
[----:B------:R-:W-:Y:S01]  /*0a10*/  IMAD.IADD R24, R24, 0x1, R23 ;  /* 0x0000000118187824 */ /* 0x000fe200078e0217 */
[----:B------:R-:W-:Y:S01]  /*0a20*/  IADD3 R23, PT, PT, R0, R23, RZ ;  /* 0x0000001700177210 */ /* 0x000fe20007ffe0ff */
[----:B------:R-:W-:-:S07]  /*0a30*/  IMAD.MOV.U32 R2, RZ, RZ, RZ ;  /* 0x000000ffff027224 */ /* 0x000fce00078e00ff */
.L_x_18:
[----:B------:R-:W1:Y:S01]  /*0a40*/  S2R R0, SR_CgaCtaId ;  /* 0x0000000000007919 */ /* 0x000e620000008800 */
[----:B------:R-:W-:Y:S01]  /*0a50*/  MOV R3, 0x400 ;  /* 0x0000040000037802 */ /* 0x000fe20000000f00 */
[----:B------:R-:W-:-:S03]  /*0a60*/  UMOV UR4, URZ ;  /* 0x000000ff00047c82 */ /* 0x000fc60008000000 */
[----:B-1----:R-:W-:-:S07]  /*0a70*/  LEA R0, R0, R3, 0x18 ;  /* 0x0000000300007211 */ /* 0x002fce00078ec0ff */
.L_x_17:
[C---:B------:R-:W-:Y:S01]  /*0a80*/  IMAD R6, R9.reuse, 0x8, R0 ;  /* 0x0000000809067824 */ /* 0x040fe200078e0200 */
[C---:B------:R-:W-:Y:S01]  /*0a90*/  ISETP.NE.AND P0, PT, R9.reuse, 0x6, PT ;  /* 0x000000060900780c */ /* 0x040fe20003f05270 */
[----:B------:R-:W-:Y:S01]  /*0aa0*/  IMAD.U32 R11, R2, -0x80000000, RZ ;  /* 0x80000000020b7824 */ /* 0x000fe200078e00ff */
[----:B------:R-:W-:Y:S01]  /*0ab0*/  ULOP3.LUT UP0, URZ, UR4, 0x2, URZ, 0xc0, !UPT ;  /* 0x0000000204ff7892 */ /* 0x000fe2000f80c0ff */
[----:B------:R-:W-:Y:S02]  /*0ac0*/  VIADD R5, R9, 0x1 ;  /* 0x0000000109057836 */ /* 0x000fe40000000000 */
[----:B------:R-:W1:Y:S01]  /*0ad0*/  SYNCS.PHASECHK.TRANS64.TRYWAIT P1, [R6+URZ+0x36c00], R11 ;  /* 0x036c000b060075a7 */ /* 0x000e6200080211ff */
[----:B------:R-:W-:Y:S02]  /*0ae0*/  VIADD R4, R6, 0x36c70 ;  /* 0x00036c7006047836 */ /* 0x000fe40000000000 */
[----:B------:R-:W-:-:S03]  /*0af0*/  SEL R5, R5, RZ, P0 ;  /* 0x000000ff05057207 */ /* 0x000fc60000000000 */
[----:B------:R-:W-:Y:S02]  /*0b00*/  PRMT R4, RZ, 0x654, R4 ;  /* 0x00000654ff047816 */ /* 0x000fe40000000004 */
[----:B------:R-:W-:-:S04]  /*0b10*/  ISETP.NE.AND P0, PT, R5, RZ, PT ;  /* 0x000000ff0500720c */ /* 0x000fc80003f05270 */
[----:B------:R-:W-:-:S04]  /*0b20*/  SEL R3, RZ, 0x1, P0 ;  /* 0x00000001ff037807 */ /* 0x000fc80000000000 */
[----:B------:R-:W-:Y:S01]  /*0b30*/  LOP3.LUT R3, R2, R3, RZ, 0x3c, !PT ;  /* 0x0000000302037212 */ /* 0x000fe200078e3cff */
[----:B------:R-:W-:-:S04]  /*0b40*/  IMAD R2, R5, 0x8, R0 ;  /* 0x0000000805027824 */ /* 0x000fc800078e0200 */
[----:B------:R-:W-:Y:S01]  /*0b50*/  IMAD.U32 R7, R3, -0x80000000, RZ ;  /* 0x8000000003077824 */ /* 0x000fe200078e00ff */
[----:B-1----:R-:W-:Y:S06]  /*0b60*/  @!P1 BRA `(.L_x_14) ;  /* 0x00000048000c9947 */ /* 0x002fec0003800000 */
.L_x_60:
[----:B------:R-:W-:Y:S05]  /*0b70*/  BRA.U UP0, `(.L_x_15) ;  /* 0x0000000100747547 */ /* 0x000fea000b800000 */
[----:B-1----:R-:W-:-:S04]  /*0b80*/  LEA R6, R9, R0, 0x9 ;  /* 0x0000000009067211 */ /* 0x002fc800078e48ff */
[-C--:B------:R-:W-:Y:S01]  /*0b90*/  LEA R18, R26, R6.reuse, 0x2 ;  /* 0x000000061a127211 */ /* 0x080fe200078e10ff */
[--C-:B------:R-:W-:Y:S01]  /*0ba0*/  IMAD R15, R25, 0x4, R6.reuse ;  /* 0x00000004190f7824 */ /* 0x100fe200078e0206 */
[-C--:B------:R-:W-:Y:S01]  /*0bb0*/  LEA R14, R24, R6.reuse, 0x2 ;  /* 0x00000006180e7211 */ /* 0x080fe200078e10ff */
[--C-:B------:R-:W-:Y:S01]  /*0bc0*/  IMAD R12, R23, 0x4, R6.reuse ;  /* 0x00000004170c7824 */ /* 0x100fe200078e0206 */
[-C--:B------:R-:W-:Y:S01]  /*0bd0*/  LEA R10, R22, R6.reuse, 0x2 ;  /* 0x00000006160a7211 */ /* 0x080fe200078e10ff */
[----:B------:R-:W1:Y:S01]  /*0be0*/  LDS R17, [R18+0x35000] ;  /* 0x0350000012117984 */ /* 0x000e620000000800 */
[--C-:B------:R-:W-:Y:S01]  /*0bf0*/  IMAD R9, R21, 0x4, R6.reuse ;  /* 0x0000000415097824 */ /* 0x100fe200078e0206 */
[----:B------:R-:W-:Y:S01]  /*0c00*/  LEA R8, R20, R6, 0x2 ;  /* 0x0000000614087211 */ /* 0x000fe200078e10ff */
[----:B------:R-:W-:Y:S01]  /*0c10*/  IMAD R6, R19, 0x4, R6 ;  /* 0x0000000413067824 */ /* 0x000fe200078e0206 */
[----:B------:R-:W2:Y:S04]  /*0c20*/  LDS R16, [R15+0x35000] ;  /* 0x035000000f107984 */ /* 0x000ea80000000800 */
[----:B------:R-:W3:Y:S04]  /*0c30*/  LDS R13, [R14+0x35000] ;  /* 0x035000000e0d7984 */ /* 0x000ee80000000800 */
[----:B------:R-:W4:Y:S01]  /*0c40*/  LDS R11, [R12+0x35000] ;  /* 0x035000000c0b7984 */ /* 0x000f220000000800 */
[----:B------:R-:W-:-:S03]  /*0c50*/  NOP ;  /* 0x0000000000007918 */ /* 0x000fc60000000000 */
[----:B-1----:R-:W-:Y:S04]  /*0c60*/  STS [R10+0x35000], R17 ;  /* 0x035000110a007388 */ /* 0x002fe80000000800 */
[----:B--2---:R-:W-:Y:S04]  /*0c70*/  STS [R9+0x35000], R16 ;  /* 0x0350001009007388 */ /* 0x004fe80000000800 */
[----:B---3--:R-:W-:Y:S04]  /*0c80*/  STS [R8+0x35000], R13 ;  /* 0x0350000d08007388 */ /* 0x008fe80000000800 */
[----:B----4-:R-:W-:Y:S04]  /*0c90*/  STS [R6+0x35000], R11 ;  /* 0x0350000b06007388 */ /* 0x010fe80000000800 */
[----:B------:R-:W1:Y:S04]  /*0ca0*/  LDS R29, [R18+0x35e00] ;  /* 0x035e0000121d7984 */ /* 0x000e680000000800 */
[----:B------:R-:W2:Y:S04]  /*0cb0*/  LDS R28, [R15+0x35e00] ;  /* 0x035e00000f1c7984 */ /* 0x000ea80000000800 */
[----:B------:R-:W3:Y:S04]  /*0cc0*/  LDS R31, [R14+0x35e00] ;  /* 0x035e00000e1f7984 */ /* 0x000ee80000000800 */
[----:B------:R-:W4:Y:S01]  /*0cd0*/  LDS R33, [R12+0x35e00] ;  /* 0x035e00000c217984 */ /* 0x000f220000000800 */
[----:B------:R-:W-:-:S03]  /*0ce0*/  NOP ;  /* 0x0000000000007918 */ /* 0x000fc60000000000 */
[----:B-1----:R5:W-:Y:S04]  /*0cf0*/  STS [R10+0x35e00], R29 ;  /* 0x035e001d0a007388 */ /* 0x002be80000000800 */
[----:B--2---:R5:W-:Y:S04]  /*0d00*/  STS [R9+0x35e00], R28 ;  /* 0x035e001c09007388 */ /* 0x004be80000000800 */
[----:B---3--:R5:W-:Y:S04]  /*0d10*/  STS [R8+0x35e00], R31 ;  /* 0x035e001f08007388 */ /* 0x008be80000000800 */
[----:B----4-:R5:W-:Y:S01]  /*0d20*/  STS [R6+0x35e00], R33 ;  /* 0x035e002106007388 */ /* 0x010be20000000800 */
[----:B------:R1:W-:Y:S06]  /*0d30*/  MEMBAR.ALL.CTA ;  /* 0x0000000000007992 */ /* 0x0003ec0000008000 */
[----:B-1----:R-:W2:Y:S02]  /*0d40*/  FENCE.VIEW.ASYNC.S ;  /* 0x00000000000073c6 */ /* 0x002ea40000000000 */
.L_x_15:
[----:B--2---:R2:W-:Y:S01]  /*0d50*/  SYNCS.ARRIVE.TRANS64.RED.A1T0 RZ, [R4+URZ], RZ ;  /* 0x000000ff04ff79a7 */ /* 0x0045e200081004ff */
[----:B------:R-:W3:Y:S02]  /*0d60*/  SYNCS.PHASECHK.TRANS64.TRYWAIT P0, [R2+URZ+0x36c00], R7 ;  /* 0x036c0007020075a7 */ /* 0x000ee400080011ff */
[----:B--23--:R-:W-:Y:S05]  /*0d70*/  @!P0 BRA `(.L_x_16) ;  /* 0x0000004400a08947 */ /* 0x00cfea0003800000 */
.L_x_62:
[C---:B------:R-:W-:Y:S01]  /*0d80*/  ISETP.NE.AND P0, PT, R5.reuse, 0x6, PT ;  /* 0x000000060500780c */ /* 0x040fe20003f05270 */
[----:B------:R-:W-:Y:S01]  /*0d90*/  VIADD R5, R5, 0x1 ;  /* 0x0000000105057836 */ /* 0x000fe20000000000 */
[----:B------:R-:W-:Y:S01]  /*0da0*/  UIADD3 UR4, UPT, UPT, UR4, 0x2, URZ ;  /* 0x0000000204047890 */ /* 0x000fe2000fffe0ff */
[----:B-1----:R-:W-:-:S03]  /*0db0*/  VIADD R2, R2, 0x36c70 ;  /* 0x00036c7002027836 */ /* 0x002fc60000000000 */
[----:B-----5:R-:W-:Y:S01]  /*0dc0*/  SEL R9, R5, RZ, P0 ;  /* 0x000000ff05097207 */ /* 0x020fe20000000000 */
[----:B------:R-:W-:Y:S01]  /*0dd0*/  UISETP.NE.AND UP0, UPT, UR4, 0x10, UPT ;  /* 0x000000100400788c */ /* 0x000fe2000bf05270 */
[----:B------:R-:W-:Y:S02]  /*0de0*/  PRMT R2, RZ, 0x654, R2 ;  /* 0x00000654ff027816 */ /* 0x000fe40000000002 */
[----:B------:R-:W-:Y:S02]  /*0df0*/  ISETP.NE.AND P0, PT, R9, RZ, PT ;  /* 0x000000ff0900720c */ /* 0x000fe40003f05270 */
[----:B------:R1:W-:Y:S02]  /*0e00*/  SYNCS.ARRIVE.TRANS64.RED.A1T0 RZ, [R2+URZ], RZ ;  /* 0x000000ff02ff79a7 */ /* 0x0003e400081004ff */
[----:B-1----:R-:W-:-:S04]  /*0e10*/  SEL R2, RZ, 0x1, P0 ;  /* 0x00000001ff027807 */ /* 0x002fc80000000000 */
[----:B------:R-:W-:Y:S01]  /*0e20*/  LOP3.LUT R2, R3, R2, RZ, 0x3c, !PT ;  /* 0x0000000203027212 */ /* 0x000fe200078e3cff */
[----:B------:R-:W-:Y:S06]  /*0e30*/  BRA.U UP0, `(.L_x_17) ;  /* 0xfffffffd00107547 */ /* 0x000fec000b83ffff */
[----:B------:R-:W-:-:S13]  /*0e40*/  ISETP.NE.AND P0, PT, R27, UR5, PT ;  /* 0x000000051b007c0c */ /* 0x000fda000bf05270 */
[----:B------:R-:W-:Y:S05]  /*0e50*/  @!P0 EXIT ;  /* 0x000000000000894d */ /* 0x000fea0003800000 */
[----:B------:R-:W-:Y:S01]  /*0e60*/  UIADD3 UR5, UPT, UPT, UR5, 0x1, URZ ;  /* 0x0000000105057890 */ /* 0x000fe2000fffe0ff */
[----:B------:R-:W-:Y:S05]  /*0e70*/  BRA `(.L_x_18) ;  /* 0xfffffff800f07947 */ /* 0x000fea000383ffff */
.L_x_12:
[----:B-1----:R-:W-:-:S09]  /*0e80*/  UISETP.NE.AND UP0, UPT, UR5, URZ, UPT ;  /* 0x000000ff0500728c */ /* 0x002fd2000bf05270 */
[----:B------:R-:W-:Y:S05]  /*0e90*/  BRA.U UP0, `(.L_x_13) ;  /* 0x00000031007c7547 */ /* 0x000fea000b800000 */
[----:B------:R-:W1:Y:S01]  /*0ea0*/  S2UR UR4, SR_CTAID.X ;  /* 0x00000000000479c3 */ /* 0x000e620000002500 */
[----:B------:R-:W-:Y:S02]  /*0eb0*/  UMOV UR8, 0x400 ;  /* 0x0000040000087882 */ /* 0x000fe40000000000 */
[----:B------:R-:W-:-:S04]  /*0ec0*/  ULEA UR8, UR5, UR8, 0x18 ;  /* 0x0000000805087291 */ /* 0x000fc8000f8ec0ff */
[----:B------:R-:W-:Y:S02]  /*0ed0*/  UIADD3 UR5, UPT, UPT, UR8, 0x20000, URZ ;  /* 0x0002000008057890 */ /* 0x000fe4000fffe0ff */
[----:B------:R-:W-:Y:S02]  /*0ee0*/  UIADD3 UR6, UPT, UPT, UR8, 0x4000, URZ ;  /* 0x0000400008067890 */ /* 0x000fe4000fffe0ff */
[----:B------:R-:W-:Y:S02]  /*0ef0*/  USHF.R.U32.HI UR5, URZ, 0x4, UR5 ;  /* 0x00000004ff057899 */ /* 0x000fe40008011605 */
[----:B------:R-:W-:Y:S02]  /*0f00*/  USHF.R.U32.HI UR6, URZ, 0x4, UR6 ;  /* 0x00000004ff067899 */ /* 0x000fe40008011606 */
[----:B------:R-:W-:Y:S01]  /*0f10*/  ULOP3.LUT UR5, UR5, 0x3fc0, URZ, 0xc0, !UPT ;  /* 0x00003fc005057892 */ /* 0x000fe2000f8ec0ff */
[----:B-1----:R-:W-:-:S13]  /*0f20*/  ISETP.LE.U32.AND P0, PT, R2, UR4, PT ;  /* 0x0000000402007c0c */ /* 0x002fda000bf03070 */
[----:B------:R-:W-:Y:S05]  /*0f30*/  @P0 EXIT ;  /* 0x000000000000094d */ /* 0x000fea0003800000 */
[----:B------:R-:W-:Y:S01]  /*0f40*/  ULOP3.LUT UR4, URZ, UR4, URZ, 0x33, !UPT ;  /* 0x00000004ff047292 */ /* 0x000fe2000f8e33ff */
[----:B------:R-:W-:Y:S01]  /*0f50*/  IMAD.U32 R8, RZ, RZ, UR5 ;  /* 0x00000005ff087e24 */ /* 0x000fe2000f8e00ff */
[----:B------:R-:W-:Y:S01]  /*0f60*/  ULOP3.LUT UR6, UR6, 0x3fc0, URZ, 0xc0, !UPT ;  /* 0x00003fc006067892 */ /* 0x000fe2000f8ec0ff */
[C---:B------:R-:W-:Y:S01]  /*0f70*/  ISETP.GE.U32.AND P0, PT, R23.reuse, 0x7, PT ;  /* 0x000000071700780c */ /* 0x040fe20003f06070 */
[----:B------:R-:W-:Y:S01]  /*0f80*/  IMAD.MOV.U32 R4, RZ, RZ, RZ ;  /* 0x000000ffff047224 */ /* 0x000fe200078e00ff */
[----:B------:R-:W-:Y:S01]  /*0f90*/  UMOV UR18, URZ ;  /* 0x000000ff00127c82 */ /* 0x000fe20008000000 */
[----:B------:R-:W-:Y:S01]  /*0fa0*/  VIADD R3, R2, UR4 ;  /* 0x0000000402037c36 */ /* 0x000fe20008000000 */
[----:B------:R-:W-:Y:S01]  /*0fb0*/  UMOV UR10, URZ ;  /* 0x000000ff000a7c82 */ /* 0x000fe20008000000 */
[C---:B------:R-:W-:Y:S01]  /*0fc0*/  IMAD R8, R23.reuse, 0x300, R8 ;  /* 0x0000030017087824 */ /* 0x040fe200078e0208 */
[----:B------:R-:W-:Y:S01]  /*0fd0*/  LEA R9, R23, UR6, 0xa ;  /* 0x0000000617097c11 */ /* 0x000fe2000f8e50ff */
[----:B------:R-:W-:Y:S01]  /*0fe0*/  IMAD.HI.U32 R3, R3, 0x1b4e81b5, RZ ;  /* 0x1b4e81b503037827 */ /* 0x000fe200078e00ff */
[----:B------:R-:W-:Y:S01]  /*0ff0*/  UMOV UR6, 0xc0 ;  /* 0x000000c000067882 */ /* 0x000fe20000000000 */
[----:B------:R-:W-:Y:S01]  /*1000*/  UMOV UR7, 0xc4 ;  /* 0x000000c400077882 */ /* 0x000fe20000000000 */
[----:B------:R-:W-:Y:S01]  /*1010*/  SEL R9, R9, RZ, !P0 ;  /* 0x000000ff09097207 */ /* 0x000fe20004000000 */
[----:B------:R-:W-:Y:S01]  /*1020*/  UMOV UR4, 0xc0 ;  /* 0x000000c000047882 */ /* 0x000fe20000000000 */
[----:B------:R-:W-:Y:S01]  /*1030*/  SEL R8, R8, RZ, !P0 ;  /* 0x000000ff08087207 */ /* 0x000fe20004000000 */
[----:B------:R-:W-:Y:S01]  /*1040*/  UMOV UR5, 0xc4 ;  /* 0x000000c400057882 */ /* 0x000fe20000000000 */
[----:B------:R-:W-:-:S07]  /*1050*/  SHF.R.U32.HI R3, RZ, 0x4, R3 ;  /* 0x00000004ff037819 */ /* 0x000fce0000011603 */
.L_x_25:
[----:B------:R-:W-:Y:S01]  /*1060*/  USHF.R.U32.HI UR13, URZ, 0x1, UR18 ;  /* 0x00000001ff0d7899 */ /* 0x000fe20008011612 */
[----:B------:R-:W-:Y:S01]  /*1070*/  HFMA2 R7, -RZ, RZ, 0, 5.9604644775390625e-08 ;  /* 0x00000001ff077431 */ /* 0x000fe200000001ff */
[----:B------:R-:W-:Y:S02]  /*1080*/  USHF.L.U32 UR9, UR18, 0x3, URZ ;  /* 0x0000000312097899 */ /* 0x000fe400080006ff */
[----:B------:R-:W-:Y:S02]  /*1090*/  ULOP3.LUT UR13, UR13, 0x1, URZ, 0xc, !UPT ;  /* 0x000000010d0d7892 */ /* 0x000fe4000f8e0cff */
[----:B------:R-:W-:Y:S02]  /*10a0*/  ULOP3.LUT UR9, UR9, 0x8, URZ, 0xc0, !UPT ;  /* 0x0000000809097892 */ /* 0x000fe4000f8ec0ff */
[----:B------:R-:W-:Y:S02]  /*10b0*/  USHF.L.U32 UR13, UR13, 0x1f, URZ ;  /* 0x0000001f0d0d7899 */ /* 0x000fe400080006ff */
[----:B------:R-:W-:-:S02]  /*10c0*/  ULOP3.LUT UR12, UR18, 0x1, URZ, 0xc0, !UPT ;  /* 0x00000001120c7892 */ /* 0x000fc4000f8ec0ff */
[----:B------:R-:W-:Y:S01]  /*10d0*/  MOV R0, UR9 ;  /* 0x0000000900007c02 */ /* 0x000fe20008000f00 */
[----:B------:R-:W-:Y:S01]  /*10e0*/  UIADD3 UR9, UPT, UPT, UR8, UR9, URZ ;  /* 0x0000000908097290 */ /* 0x000fe2000fffe0ff */
[----:B------:R-:W-:Y:S01]  /*10f0*/  MOV R5, UR13 ;  /* 0x0000000d00057c02 */ /* 0x000fe20008000f00 */
[----:B------:R-:W-:Y:S02]  /*1100*/  UIMAD UR12, UR12, 0x60, URZ ;  /* 0x000000600c0c78a4 */ /* 0x000fe4000f8e02ff */
[----:B------:R-:W-:Y:S01]  /*1110*/  UIADD3 UR11, UPT, UPT, UR9, 0x36ca8, URZ ;  /* 0x00036ca8090b7890 */ /* 0x000fe2000fffe0ff */
[----:B------:R-:W1:Y:S02]  /*1120*/  SYNCS.PHASECHK.TRANS64.TRYWAIT P0, [R0+UR8+0x36cb8], R5 ;  /* 0x036cb805000075a7 */ /* 0x000e640008001108 */
[----:B-1----:R-:W-:Y:S09]  /*1130*/  @!P0 BRA `(.L_x_19) ;  /* 0x0000004000c88947 */ /* 0x002ff20003800000 */
.L_x_64:
[----:B------:R-:W-:Y:S01]  /*1140*/  NOP ;  /* 0x0000000000007918 */ /* 0x000fe20000000000 */
[----:B------:R-:W-:Y:S01]  /*1150*/  UMOV UR17, 0xe ;  /* 0x0000000e00117882 */ /* 0x000fe20000000000 */
[----:B------:R-:W-:-:S05]  /*1160*/  UMOV UR16, 0xfffffff0 ;  /* 0xfffffff000107882 */ /* 0x000fca0000000000 */
.L_x_24:
[----:B------:R-:W-:Y:S01]  /*1170*/  ULEA UR13, UR10, UR8, 0x3 ;  /* 0x000000080a0d7291 */ /* 0x000fe2000f8e18ff */
[----:B-1----:R-:W-:Y:S01]  /*1180*/  SHF.L.U32 R11, R4, 0x1f, RZ ;  /* 0x0000001f040b7819 */ /* 0x002fe200000006ff */
[----:B------:R-:W-:Y:S01]  /*1190*/  UIADD3 UR14, UPT, UPT, UR16, 0x10, URZ ;  /* 0x00000010100e7890 */ /* 0x000fe2000fffe0ff */
[----:B------:R-:W-:Y:S03]  /*11a0*/  MOV R0, UR10 ;  /* 0x0000000a00007c02 */ /* 0x000fe60008000f00 */
[----:B------:R-:W-:Y:S03]  /*11b0*/  ULOP3.LUT UP0, UR14, UR14, 0x2, URZ, 0xc0, !UPT ;  /* 0x000000020e0e7892 */ /* 0x000fe6000f80c0ff */
[----:B------:R-:W1:Y:S02]  /*11c0*/  SYNCS.PHASECHK.TRANS64.TRYWAIT P0, [UR13+0x36c70], R11 ;  /* 0x036c700bff0075a7 */ /* 0x000e64000800110d */
[----:B-12---:R-:W-:Y:S07]  /*11d0*/  @!P0 BRA `(.L_x_20) ;  /* 0x0000004000c08947 */ /* 0x006fee0003800000 */
.L_x_66:
[----:B------:R-:W-:Y:S01]  /*11e0*/  NOP ;  /* 0x0000000000007918 */ /* 0x000fe20000000000 */
[----:B------:R-:W-:Y:S05]  /*11f0*/  BRA.U UP0, `(.L_x_21) ;  /* 0x0000000100307547 */ /* 0x000fea000b800000 */
[----:B------:R-:W-:Y:S01]  /*1200*/  ULEA UR9, UR10, UR8, 0x9 ;  /* 0x000000080a097291 */ /* 0x000fe2000f8e48ff */
[----:B------:R-:W-:Y:S01]  /*1210*/  UMOV UR21, 0x4008 ;  /* 0x0000400800157882 */ /* 0x000fe20000000000 */
[----:B------:R-:W-:Y:S02]  /*1220*/  UMOV UR23, 0x4008 ;  /* 0x0000400800177882 */ /* 0x000fe40000000000 */
[----:B------:R-:W-:Y:S02]  /*1230*/  UIADD3 UR15, UPT, UPT, UR9, 0x35000, URZ ;  /* 0x00035000090f7890 */ /* 0x000fe4000fffe0ff */
[----:B------:R-:W-:Y:S02]  /*1240*/  UIADD3 UR9, UPT, UPT, UR9, 0x35e00, URZ ;  /* 0x00035e0009097890 */ /* 0x000fe4000fffe0ff */
[----:B------:R-:W-:Y:S02]  /*1250*/  USHF.R.U32.HI UR15, URZ, 0x4, UR15 ;  /* 0x00000004ff0f7899 */ /* 0x000fe4000801160f */
[----:B------:R-:W-:Y:S02]  /*1260*/  USHF.R.U32.HI UR9, URZ, 0x4, UR9 ;  /* 0x00000004ff097899 */ /* 0x000fe40008011609 */
[----:B------:R-:W-:Y:S02]  /*1270*/  ULOP3.LUT UR20, UR15, 0x3fe0, URZ, 0xc0, !UPT ;  /* 0x00003fe00f147892 */ /* 0x000fe4000f8ec0ff */
[----:B------:R-:W-:Y:S07]  /*1280*/  ULOP3.LUT UR22, UR9, 0x3fe0, URZ, 0xc0, !UPT ;  /* 0x00003fe009167892 */ /* 0x000fee000f8ec0ff */
[----:B------:R2:W-:Y:S02]  /*1290*/  UTCCP.T.S.4x32dp128bit tmem[0xc0], gdesc[UR20] ;  /* 0x0000c014ff0079e7 */ /* 0x0005e40009100000 */
[----:B------:R2:W-:Y:S01]  /*12a0*/  UTCCP.T.S.4x32dp128bit tmem[0xc4], gdesc[UR22] ;  /* 0x0000c416ff0079e7 */ /* 0x0005e20009100000 */
[----:B------:R-:W-:Y:S02]  /*12b0*/  NOP ;  /* 0x0000000000007918 */ /* 0x000fe40000000000 */
.L_x_21:
[----:B------:R-:W-:Y:S01]  /*12c0*/  UISETP.NE.AND UP0, UPT, UR10, 0x6, UPT ;  /* 0x000000060a00788c */ /* 0x000fe2000bf05270 */
[----:B------:R-:W-:Y:S01]  /*12d0*/  SHFL.IDX PT, R5, R8, R0, 0x1f ;  /* 0x00001f0008057589 */ /* 0x000fe200000e0000 */
[----:B------:R-:W-:Y:S01]  /*12e0*/  UIADD3 UR10, UPT, UPT, UR10, 0x1, URZ ;  /* 0x000000010a0a7890 */ /* 0x000fe2000fffe0ff */
[----:B------:R-:W-:Y:S03]  /*12f0*/  NOP ;  /* 0x0000000000007918 */ /* 0x000fe60000000000 */
[----:B------:R-:W-:Y:S03]  /*1300*/  USEL UR10, UR10, URZ, UP0 ;  /* 0x000000ff0a0a7287 */ /* 0x000fe60008000000 */
[----:B-1----:R-:W1:Y:S01]  /*1310*/  SHFL.IDX PT, R2, R9, R0, 0x1f ;  /* 0x00001f0009027589 */ /* 0x002e6200000e0000 */
[----:B------:R-:W-:Y:S02]  /*1320*/  USHF.L.U32 UR15, UR14, 0x4, URZ ;  /* 0x000000040e0f7899 */ /* 0x000fe400080006ff */
[----:B------:R-:W-:Y:S02]  /*1330*/  ULEA UR9, UR10, UR8, 0x3 ;  /* 0x000000080a097291 */ /* 0x000fe4000f8e18ff */
[----:B------:R-:W-:Y:S01]  /*1340*/  ULEA UR14, UR14, 0x898, 0xd ;  /* 0x000008980e0e7891 */ /* 0x000fe2000f8e68ff */
[----:B------:R-:W-:Y:S01]  /*1350*/  ISETP.NE.AND P0, PT, RZ, UR10, PT ;  /* 0x0000000aff007c0c */ /* 0x000fe2000bf05270 */
[----:B------:R-:W-:Y:S01]  /*1360*/  UISETP.NE.AND UP0, UPT, UR16, -0x10, UPT ;  /* 0xfffffff01000788c */ /* 0x000fe2000bf05270 */
[----:B------:R-:W-:Y:S01]  /*1370*/  IMAD.U32 R10, RZ, RZ, UR10 ;  /* 0x0000000aff0a7e24 */ /* 0x000fe2000f8e00ff */
[----:B------:R-:W-:Y:S02]  /*1380*/  UPRMT UR15, UR15, 0x5410, UR14 ;  /* 0x000054100f0f7896 */ /* 0x000fe4000800000e */
[----:B------:R-:W-:Y:S01]  /*1390*/  UIADD3 UR13, UPT, UPT, UR13, 0x36c38, URZ ;  /* 0x00036c380d0d7890 */ /* 0x000fe2000fffe0ff */
[----:B------:R-:W-:Y:S01]  /*13a0*/  UMOV UR14, URZ ;  /* 0x000000ff000e7c82 */ /* 0x000fe20008000000 */
[----:B--2---:R-:W-:Y:S01]  /*13b0*/  UMOV UR23, 0x40004040 ;  /* 0x4000404000177882 */ /* 0x004fe20000000000 */
[----:B------:R-:W-:Y:S01]  /*13c0*/  UMOV UR21, 0x40004040 ;  /* 0x4000404000157882 */ /* 0x000fe20000000000 */
[----:B------:R-:W-:Y:S01]  /*13d0*/  UMOV UR27, 0x40004040 ;  /* 0x40004040001b7882 */ /* 0x000fe20000000000 */
[----:B------:R-:W-:Y:S01]  /*13e0*/  UMOV UR25, 0x40004040 ;  /* 0x4000404000197882 */ /* 0x000fe20000000000 */
[----:B------:R-:W-:Y:S01]  /*13f0*/  UMOV UR31, 0x40004040 ;  /* 0x40004040001f7882 */ /* 0x000fe20000000000 */
[----:B------:R-:W-:Y:S01]  /*1400*/  UMOV UR29, 0x40004040 ;  /* 0x40004040001d7882 */ /* 0x000fe20000000000 */
[----:B------:R-:W-:Y:S01]  /*1410*/  UMOV UR35, 0x40004040 ;  /* 0x4000404000237882 */ /* 0x000fe20000000000 */
[----:B------:R-:W-:Y:S01]  /*1420*/  UMOV UR33, 0x40004040 ;  /* 0x4000404000217882 */ /* 0x000fe20000000000 */
[----:B-1----:R-:W-:Y:S02]  /*1430*/  R2UR UR22, R2 ;  /* 0x00000000021672ca */ /* 0x002fe400000e0000 */
[----:B------:R-:W-:Y:S02]  /*1440*/  R2UR UR20, R5 ;  /* 0x00000000051472ca */ /* 0x000fe400000e0000 */
[----:B------:R-:W-:Y:S04]  /*1450*/  SEL R5, RZ, 0x1, P0 ;  /* 0x00000001ff057807 */ /* 0x000fe80000000000 */
[----:B------:R-:W-:Y:S05]  /*1460*/  LOP3.LUT R4, R4, R5, RZ, 0x3c, !PT ;  /* 0x0000000504047212 */ /* 0x000fea00078e3cff */
[----:B------:R-:W-:Y:S01]  /*1470*/  UIADD3 UR26, UPT, UPT, UR22, 0x2, URZ ;  /* 0x00000002161a7890 */ /* 0x000fe2000fffe0ff */
[----:B------:R-:W-:Y:S01]  /*1480*/  IMAD.U32 R13, R4, -0x80000000, RZ ;  /* 0x80000000040d7824 */ /* 0x000fe200078e00ff */
[----:B------:R-:W-:Y:S01]  /*1490*/  UIADD3 UR24, UPT, UPT, UR20, 0x2, URZ ;  /* 0x0000000214187890 */ /* 0x000fe2000fffe0ff */
[----:B------:R1:W-:Y:S01]  /*14a0*/  UTCQMMA gdesc[UR22], gdesc[UR20], tmem[UR12], tmem[UR14], idesc[UR15], tmem[UR6], UP0 ;  /* 0x00060e1416007dea */ /* 0x0003e2000800030c */
[----:B------:R-:W-:Y:S02]  /*14b0*/  UIADD3 UR30, UPT, UPT, UR22, 0x4, URZ ;  /* 0x00000004161e7890 */ /* 0x000fe4000fffe0ff */
[----:B------:R-:W-:Y:S02]  /*14c0*/  UIADD3 UR28, UPT, UPT, UR20, 0x4, URZ ;  /* 0x00000004141c7890 */ /* 0x000fe4000fffe0ff */
[----:B------:R-:W-:Y:S02]  /*14d0*/  UIADD3 UR34, UPT, UPT, UR22, 0x6, URZ ;  /* 0x0000000616227890 */ /* 0x000fe4000fffe0ff */
[----:B------:R-:W-:Y:S01]  /*14e0*/  UIADD3 UR32, UPT, UPT, UR20, 0x6, URZ ;  /* 0x0000000614207890 */ /* 0x000fe2000fffe0ff */
[----:B------:R1:W-:Y:S04]  /*14f0*/  UTCQMMA gdesc[UR26], gdesc[UR24], tmem[UR12], tmem[UR14], idesc[UR15], tmem[UR6], UPT ;  /* 0x00060e181a007dea */ /* 0x0003e8000b80030c */
[----:B------:R1:W-:Y:S04]  /*1500*/  UTCQMMA gdesc[UR30], gdesc[UR28], tmem[UR12], tmem[UR14], idesc[UR15], tmem[UR6], UPT ;  /* 0x00060e1c1e007dea */ /* 0x0003e8000b80030c */
[----:B------:R1:W-:Y:S01]  /*1510*/  UTCQMMA gdesc[UR34], gdesc[UR32], tmem[UR12], tmem[UR14], idesc[UR15], tmem[UR6], UPT ;  /* 0x00060e2022007dea */ /* 0x0003e2000b80030c */
[----:B------:R1:W-:Y:S01]  /*1520*/  UTCBAR [UR13], URZ ;  /* 0x000000ff0d0073e9 */ /* 0x0003e200080000ff */
[----:B------:R-:W2:Y:S02]  /*1530*/  SYNCS.PHASECHK.TRANS64.TRYWAIT P0, [UR9+0x36c70], R13 ;  /* 0x036c700dff0075a7 */ /* 0x000ea40008001109 */
[----:B-12---:R-:W-:Y:S05]  /*1540*/  @!P0 BRA `(.L_x_22) ;  /* 0x0000004000008947 */ /* 0x006fea0003800000 */
.L_x_68:
[----:B------:R-:W-:Y:S01]  /*1550*/  ELECT P0, URZ, PT ;  /* 0x0000000000ff782f */ /* 0x000fe20003800000 */
[----:B------:R-:W-:Y:S01]  /*1560*/  SHFL.IDX PT, R2, R9, R10, 0x1f ;  /* 0x00001f0a09027589 */ /* 0x000fe200000e0000 */
[----:B------:R-:W-:Y:S02]  /*1570*/  UIADD3 UR9, UPT, UPT, UR9, 0x36c38, URZ ;  /* 0x00036c3809097890 */ /* 0x000fe4000fffe0ff */
[----:B------:R-:W-:Y:S05]  /*1580*/  UISETP.NE.AND UP0, UPT, UR16, -0x2, UPT ;  /* 0xfffffffe1000788c */ /* 0x000fea000bf05270 */
[----:B-1----:R-:W1:Y:S01]  /*1590*/  SHFL.IDX PT, R0, R8, R10, 0x1f ;  /* 0x00001f0a08007589 */ /* 0x002e6200000e0000 */
[----:B------:R-:W-:Y:S01]  /*15a0*/  NOP ;  /* 0x0000000000007918 */ /* 0x000fe20000000000 */
[----:B------:R-:W-:Y:S02]  /*15b0*/  NOP ;  /* 0x0000000000007918 */ /* 0x000fe40000000000 */
[C---:B------:R-:W-:Y:S01]  /*15c0*/  @P0 IMAD.SHL.U32 R5, R7.reuse, 0x2000, RZ ;  /* 0x0000200007050824 */ /* 0x040fe200078e00ff */
[----:B------:R-:W-:Y:S01]  /*15d0*/  UMOV UR21, 0x40004040 ;  /* 0x4000404000157882 */ /* 0x000fe20000000000 */
[----:B------:R-:W-:Y:S01]  /*15e0*/  @P0 IMAD.SHL.U32 R6, R7, 0x10, RZ ;  /* 0x0000001007060824 */ /* 0x000fe200078e00ff */
[----:B------:R-:W-:Y:S01]  /*15f0*/  UMOV UR15, 0x40004040 ;  /* 0x40004040000f7882 */ /* 0x000fe20000000000 */
[----:B------:R-:W-:Y:S01]  /*1600*/  UMOV UR27, 0x40004040 ;  /* 0x40004040001b7882 */ /* 0x000fe20000000000 */
[----:B------:R-:W-:Y:S01]  /*1610*/  @P0 LOP3.LUT R5, R5, 0x6000, RZ, 0xc0, !PT ;  /* 0x0000600005050812 */ /* 0x000fe200078ec0ff */
[----:B------:R-:W-:Y:S01]  /*1620*/  UMOV UR25, 0x40004040 ;  /* 0x4000404000197882 */ /* 0x000fe20000000000 */
[----:B------:R-:W-:Y:S01]  /*1630*/  @P0 LOP3.LUT R6, R6, 0x30, RZ, 0xc0, !PT ;  /* 0x0000003006060812 */ /* 0x000fe200078ec0ff */
[----:B------:R-:W-:Y:S01]  /*1640*/  UMOV UR31, 0x40004040 ;  /* 0x40004040001f7882 */ /* 0x000fe20000000000 */
[----:B------:R-:W-:Y:S01]  /*1650*/  @P0 LOP3.LUT R5, R5, 0x898, RZ, 0xfc, !PT ;  /* 0x0000089805050812 */ /* 0x000fe200078efcff */
[----:B------:R-:W-:Y:S01]  /*1660*/  UMOV UR29, 0x40004040 ;  /* 0x40004040001d7882 */ /* 0x000fe20000000000 */
[----:B------:R-:W-:Y:S01]  /*1670*/  UMOV UR35, 0x40004040 ;  /* 0x4000404000237882 */ /* 0x000fe20000000000 */
[----:B------:R-:W-:Y:S01]  /*1680*/  UMOV UR33, 0x40004040 ;  /* 0x4000404000217882 */ /* 0x000fe20000000000 */
[----:B------:R-:W-:Y:S02]  /*1690*/  @P0 PRMT R5, R6, 0x5410, R5 ;  /* 0x0000541006050816 */ /* 0x000fe40000000005 */
[----:B-1----:R-:W-:Y:S01]  /*16a0*/  R2UR UR14, R0 ;  /* 0x00000000000e72ca */ /* 0x002fe200000e0000 */
[----:B------:R-:W-:Y:S01]  /*16b0*/  @P0 IMAD.MOV.U32 R10, RZ, RZ, RZ ;  /* 0x000000ffff0a0224 */ /* 0x000fe200078e00ff */
[----:B------:R-:W-:Y:S02]  /*16c0*/  @P0 R2UR UR13, R5 ;  /* 0x00000000050d02ca */ /* 0x000fe400000e0000 */
[----:B------:R-:W-:Y:S02]  /*16d0*/  R2UR UR20, R2 ;  /* 0x00000000021472ca */ /* 0x000fe400000e0000 */
[----:B------:R-:W-:Y:S07]  /*16e0*/  @P0 R2UR UR22, R10 ;  /* 0x000000000a1602ca */ /* 0x000fee00000e0000 */
[----:B------:R-:W-:Y:S02]  /*16f0*/  UIADD3 UR24, UPT, UPT, UR14, 0x2, URZ ;  /* 0x000000020e187890 */ /* 0x000fe4000fffe0ff */
[----:B------:R-:W-:Y:S01]  /*1700*/  UIADD3 UR28, UPT, UPT, UR14, 0x4, URZ ;  /* 0x000000040e1c7890 */ /* 0x000fe2000fffe0ff */
[----:B------:R-:W-:Y:S01]  /*1710*/  IMAD.U32 R11, RZ, RZ, UR13 ;  /* 0x0000000dff0b7e24 */ /* 0x000fe2000f8e00ff */
[----:B------:R-:W-:Y:S02]  /*1720*/  UIADD3 UR26, UPT, UPT, UR20, 0x2, URZ ;  /* 0x00000002141a7890 */ /* 0x000fe4000fffe0ff */
[----:B------:R-:W-:Y:S02]  /*1730*/  UIADD3 UR30, UPT, UPT, UR20, 0x4, URZ ;  /* 0x00000004141e7890 */ /* 0x000fe4000fffe0ff */
[----:B------:R-:W-:Y:S01]  /*1740*/  @P0 R2UR UR23, R11 ;  /* 0x000000000b1702ca */ /* 0x000fe200000e0000 */
[----:B------:R-:W-:Y:S02]  /*1750*/  UIADD3 UR34, UPT, UPT, UR20, 0x6, URZ ;  /* 0x0000000614227890 */ /* 0x000fe4000fffe0ff */
[----:B------:R-:W-:Y:S10]  /*1760*/  UIADD3 UR32, UPT, UPT, UR14, 0x6, URZ ;  /* 0x000000060e207890 */ /* 0x000ff4000fffe0ff */
[----:B------:R1:W-:Y:S01]  /*1770*/  UTCQMMA gdesc[UR20], gdesc[UR14], tmem[UR12], tmem[UR22], idesc[UR23], tmem[UR4], UPT ;  /* 0x0004160e14007dea */ /* 0x0003e2000b80030c */
[----:B------:R1:W-:Y:S01]  /*1780*/  UTCQMMA gdesc[UR26], gdesc[UR24], tmem[UR12], tmem[UR22], idesc[UR23], tmem[UR4], UPT ;  /* 0x000416181a007dea */ /* 0x0003e2000b80030c */
[----:B------:R1:W-:Y:S01]  /*1790*/  UTCQMMA gdesc[UR30], gdesc[UR28], tmem[UR12], tmem[UR22], idesc[UR23], tmem[UR4], UPT ;  /* 0x0004161c1e007dea */ /* 0x0003e2000b80030c */
[----:B------:R1:W-:Y:S01]  /*17a0*/  UTCQMMA gdesc[UR34], gdesc[UR32], tmem[UR12], tmem[UR22], idesc[UR23], tmem[UR4], UPT ;  /* 0x0004162022007dea */ /* 0x0003e2000b80030c */
[----:B------:R1:W-:Y:S01]  /*17b0*/  UTCBAR [UR9], URZ ;  /* 0x000000ff090073e9 */ /* 0x0003e200080000ff */
[----:B------:R-:W-:Y:S05]  /*17c0*/  BRA.U UP0, `(.L_x_23) ;  /* 0x0000000100087547 */ /* 0x000fea000b800000 */
[----:B------:R2:W-:Y:S01]  /*17d0*/  UTCBAR [UR11], URZ ;  /* 0x000000ff0b0073e9 */ /* 0x0005e200080000ff */
[----:B------:R-:W-:Y:S01]  /*17e0*/  NOP ;  /* 0x0000000000007918 */ /* 0x000fe20000000000 */
.L_x_23:
[----:B------:R-:W-:Y:S01]  /*17f0*/  UISETP.NE.AND UP0, UPT, UR10, 0x6, UPT ;  /* 0x000000060a00788c */ /* 0x000fe2000bf05270 */
[----:B------:R-:W-:Y:S01]  /*1800*/  VIADD R7, R7, 0x2 ;  /* 0x0000000207077836 */ /* 0x000fe20000000000 */
[----:B------:R-:W-:Y:S02]  /*1810*/  UIADD3 UR10, UPT, UPT, UR10, 0x1, URZ ;  /* 0x000000010a0a7890 */ /* 0x000fe4000fffe0ff */
[----:B------:R-:W-:Y:S02]  /*1820*/  UIADD3 UR17, UPT, UPT, UR17, -0x2, URZ ;  /* 0xfffffffe11117890 */ /* 0x000fe4000fffe0ff */
[----:B------:R-:W-:Y:S02]  /*1830*/  USEL UR10, UR10, URZ, UP0 ;  /* 0x000000ff0a0a7287 */ /* 0x000fe40008000000 */
[----:B------:R-:W-:Y:S02]  /*1840*/  UISETP.NE.AND UP0, UPT, UR17, -0x2, UPT ;  /* 0xfffffffe1100788c */ /* 0x000fe4000bf05270 */
[----:B------:R-:W-:Y:S02]  /*1850*/  UIADD3 UR16, UPT, UPT, UR16, 0x2, URZ ;  /* 0x0000000210107890 */ /* 0x000fe4000fffe0ff */
[----:B------:R-:W-:Y:S04]  /*1860*/  ISETP.NE.AND P0, PT, RZ, UR10, PT ;  /* 0x0000000aff007c0c */ /* 0x000fe8000bf05270 */
[----:B------:R-:W-:Y:S04]  /*1870*/  SEL R5, RZ, 0x1, P0 ;  /* 0x00000001ff057807 */ /* 0x000fe80000000000 */
[----:B------:R-:W-:Y:S01]  /*1880*/  LOP3.LUT R4, R4, R5, RZ, 0x3c, !PT ;  /* 0x0000000504047212 */ /* 0x000fe200078e3cff */
[----:B------:R-:W-:Y:S06]  /*1890*/  BRA.U UP0, `(.L_x_24) ;  /* 0xfffffff900347547 */ /* 0x000fec000b83ffff */
[----:B------:R-:W-:-:S13]  /*18a0*/  ISETP.NE.AND P0, PT, R3, UR18, PT ;  /* 0x0000001203007c0c */ /* 0x000fda000bf05270 */
[----:B-12---:R-:W-:Y:S05]  /*18b0*/  @!P0 EXIT ;  /* 0x000000000000894d */ /* 0x006fea0003800000 */
[----:B------:R-:W-:Y:S01]  /*18c0*/  UIADD3 UR18, UPT, UPT, UR18, 0x1, URZ ;  /* 0x0000000112127890 */ /* 0x000fe2000fffe0ff */
[----:B------:R-:W-:Y:S11]  /*18d0*/  BRA `(.L_x_25) ;  /* 0xfffffff400e07947 */ /* 0x000ff6000383ffff */
.L_x_11:
[----:B------:R-:W-:-:S13]  /*18e0*/  ELECT P0, URZ, PT ;  /* 0x0000000000ff782f */ /* 0x000fda0003800000 */
[----:B------:R-:W-:Y:S05]  /*18f0*/  @!P0 BRA `(.L_x_13) ;  /* 0x0000002400e48947 */ /* 0x000fea0003800000 */
[----:B------:R-:W1:Y:S02]  /*1900*/  S2UR UR4, SR_CTAID.X ;  /* 0x00000000000479c3 */ /* 0x000e640000002500 */
[----:B-1----:R-:W-:-:S13]  /*1910*/  ISETP.LE.U32.AND P0, PT, R2, UR4, PT ;  /* 0x0000000402007c0c */ /* 0x002fda000bf03070 */
[----:B------:R-:W-:Y:S05]  /*1920*/  @P0 EXIT ;  /* 0x000000000000094d */ /* 0x000fea0003800000 */
[----:B------:R-:W1:Y:S01]  /*1930*/  S2R R0, SR_CgaCtaId ;  /* 0x0000000000007919 */ /* 0x000e620000008800 */
[----:B------:R-:W-:Y:S01]  /*1940*/  IMAD.U32 R4, RZ, RZ, UR4 ;  /* 0x00000004ff047e24 */ /* 0x000fe2000f8e00ff */
[----:B------:R-:W2:Y:S01]  /*1950*/  LDC.64 R6, c[0x0][0x348] ;  /* 0x0000d200ff067b82 */ /* 0x000ea20000000a00 */
[----:B------:R-:W-:-:S03]  /*1960*/  IMAD.MOV.U32 R16, RZ, RZ, RZ ;  /* 0x000000ffff107224 */ /* 0x000fc600078e00ff */
[----:B------:R-:W-:Y:S02]  /*1970*/  LOP3.LUT R3, RZ, R4, RZ, 0x33, !PT ;  /* 0x00000004ff037212 */ /* 0x000fe400078e33ff */
[----:B------:R-:W-:-:S03]  /*1980*/  PRMT R9, R4, 0x7610, R9 ;  /* 0x0000761004097816 */ /* 0x000fc60000000009 */
[----:B------:R-:W-:Y:S01]  /*1990*/  IMAD.IADD R8, R2, 0x1, R3 ;  /* 0x0000000102087824 */ /* 0x000fe200078e0203 */
[----:B------:R-:W-:-:S03]  /*19a0*/  MOV R3, 0x400 ;  /* 0x0000040000037802 */ /* 0x000fc60000000f00 */
[----:B------:R-:W-:-:S05]  /*19b0*/  IMAD.HI.U32 R8, R8, 0x1b4e81b5, RZ ;  /* 0x1b4e81b508087827 */ /* 0x000fca00078e00ff */
[----:B------:R-:W-:-:S04]  /*19c0*/  SHF.R.U32.HI R8, RZ, 0x4, R8 ;  /* 0x00000004ff087819 */ /* 0x000fc80000011608 */
[----:B------:R-:W-:Y:S02]  /*19d0*/  IADD3 R8, PT, PT, -R8, RZ, RZ ;  /* 0x000000ff08087210 */ /* 0x000fe40007ffe1ff */
[----:B-1----:R-:W-:Y:S01]  /*19e0*/  LEA R0, R0, R3, 0x18 ;  /* 0x0000000300007211 */ /* 0x002fe200078ec0ff */
[----:B------:R-:W-:-:S04]  /*19f0*/  HFMA2 R3, -RZ, RZ, 0, 0 ;  /* 0x00000000ff037431 */ /* 0x000fc800000001ff */
[----:B------:R-:W-:-:S07]  /*1a00*/  VIADD R10, R0, 0x36c00 ;  /* 0x00036c00000a7836 */ /* 0x000fce0000000000 */
.L_x_42:
[----:B------:R-:W-:Y:S01]  /*1a10*/  IMAD.HI.U32 R13, R4, 0x1b4e81b5, RZ ;  /* 0x1b4e81b5040d7827 */ /* 0x000fe200078e00ff */
[----:B------:R-:W-:Y:S05]  /*1a20*/  YIELD ;  /* 0x0000000000007946 */ /* 0x000fea0003800000 */
[----:B------:R-:W-:Y:S04]  /*1a30*/  SHF.R.U32.HI R13, RZ, 0x6, R13 ;  /* 0x00000006ff0d7819 */ /* 0x000fe8000001160d */
[C---:B------:R-:W-:Y:S01]  /*1a40*/  PRMT R2, R13.reuse, 0x9910, RZ ;  /* 0x000099100d027816 */ /* 0x040fe200000000ff */
[----:B------:R-:W-:Y:S04]  /*1a50*/  IMAD.SHL.U32 R13, R13, 0x8, RZ ;  /* 0x000000080d0d7824 */ /* 0x000fe800078e00ff */
[----:B------:R-:W-:Y:S01]  /*1a60*/  IMAD R2, R2, 0x258, RZ ;  /* 0x0000025802027824 */ /* 0x000fe200078e02ff */
[----:B------:R-:W-:Y:S03]  /*1a70*/  VIADDMNMX.U32 R45, R20, -R13, 0x8, PT ;  /* 0x00000008142d7446 */ /* 0x000fe6000380080d */
[----:B------:R-:W-:Y:S05]  /*1a80*/  IMAD.MOV R2, RZ, RZ, -R2 ;  /* 0x000000ffff027224 */ /* 0x000fea00078e0a02 */
[----:B------:R-:W-:Y:S05]  /*1a90*/  PRMT R2, R2, 0x7710, RZ ;  /* 0x0000771002027816 */ /* 0x000fea00000000ff */
[----:B------:R-:W-:Y:S01]  /*1aa0*/  IMAD.IADD R15, R2, 0x1, R9 ;  /* 0x00000001020f7824 */ /* 0x000fe200078e0209 */
[----:B------:R-:W-:Y:S04]  /*1ab0*/  MOV R2, 0x1ae0 ;  /* 0x00001ae000027802 */ /* 0x000fe80000000f00 */
[----:B-1----:R-:W-:Y:S02]  /*1ac0*/  LOP3.LUT R11, R15, 0xffff, RZ, 0xc0, !PT ;  /* 0x0000ffff0f0b7812 */ /* 0x002fe400078ec0ff */
[----:B--2---:R-:W-:Y:S05]  /*1ad0*/  CALL.REL.NOINC `($__internal_3_$__cuda_sm20_div_u16) ;  /* 0x0000004000a87944 */ /* 0x004fea0003c00000 */
[----:B------:R-:W-:Y:S01]  /*1ae0*/  LOP3.LUT R11, R16, 0x1, RZ, 0x3c, !PT ;  /* 0x00000001100b7812 */ /* 0x000fe200078e3cff */
[----:B------:R-:W-:Y:S01]  /*1af0*/  IMAD R21, R3, 0x8, R10 ;  /* 0x0000000803157824 */ /* 0x000fe200078e020a */
[----:B------:R-:W-:Y:S01]  /*1b00*/  PRMT R14, R45, 0x9910, RZ ;  /* 0x000099102d0e7816 */ /* 0x000fe200000000ff */
[C---:B------:R-:W-:Y:S01]  /*1b10*/  VIADD R5, R3.reuse, 0x1 ;  /* 0x0000000103057836 */ /* 0x040fe20000000000 */
[----:B------:R-:W-:Y:S01]  /*1b20*/  ISETP.NE.AND P0, PT, R3, 0x6, PT ;  /* 0x000000060300780c */ /* 0x000fe20003f05270 */
[----:B------:R-:W-:Y:S01]  /*1b30*/  IMAD.U32 R12, R11, -0x80000000, RZ ;  /* 0x800000000b0c7824 */ /* 0x000fe200078e00ff */
[----:B------:R-:W-:Y:S01]  /*1b40*/  PRMT R11, R41, 0x9910, RZ ;  /* 0x00009910290b7816 */ /* 0x000fe200000000ff */
[--C-:B------:R-:W-:Y:S01]  /*1b50*/  IMAD R2, R3, 0x3000, R0.reuse ;  /* 0x0000300003027824 */ /* 0x100fe200078e0200 */
[----:B------:R-:W-:Y:S01]  /*1b60*/  SEL R5, R5, RZ, P0 ;  /* 0x000000ff05057207 */ /* 0x000fe20000000000 */
[----:B------:R-:W1:Y:S02]  /*1b70*/  SYNCS.PHASECHK.TRANS64.TRYWAIT P1, [R21+URZ+0x38], R12 ;  /* 0x0000380c150075a7 */ /* 0x000e6400080211ff */
[----:B------:R-:W-:Y:S01]  /*1b80*/  IMAD R14, R14, R11, RZ ;  /* 0x0000000b0e0e7224 */ /* 0x000fe200078e02ff */
[----:B------:R-:W-:Y:S01]  /*1b90*/  ISETP.NE.AND P0, PT, R5, RZ, PT ;  /* 0x000000ff0500720c */ /* 0x000fe20003f05270 */
[----:B------:R-:W-:Y:S02]  /*1ba0*/  IMAD R11, R3, 0x4000, R0 ;  /* 0x00004000030b7824 */ /* 0x000fe400078e0200 */
[----:B------:R-:W-:Y:S01]  /*1bb0*/  IMAD.MOV R14, RZ, RZ, -R14 ;  /* 0x000000ffff0e7224 */ /* 0x000fe200078e0a0e */
[----:B------:R-:W-:Y:S04]  /*1bc0*/  SEL R19, RZ, 0x1, P0 ;  /* 0x00000001ff137807 */ /* 0x000fe80000000000 */
[----:B------:R-:W-:Y:S02]  /*1bd0*/  PRMT R14, R14, 0x7710, RZ ;  /* 0x000077100e0e7816 */ /* 0x000fe400000000ff */
[----:B------:R-:W-:Y:S03]  /*1be0*/  LOP3.LUT R19, R16, R19, RZ, 0x3c, !PT ;  /* 0x0000001310137212 */ /* 0x000fe600078e3cff */
[----:B------:R-:W-:Y:S01]  /*1bf0*/  IMAD.IADD R14, R15, 0x1, R14 ;  /* 0x000000010f0e7824 */ /* 0x000fe200078e020e */
[----:B-1----:R-:W-:Y:S06]  /*1c00*/  @!P1 BRA `(.L_x_26) ;  /* 0x00000038006c9947 */ /* 0x002fec0003800000 */
.L_x_70:
[----:B------:R-:W-:Y:S01]  /*1c10*/  LOP3.LUT R14, R14, 0xffff, RZ, 0xc0, !PT ;  /* 0x0000ffff0e0e7812 */ /* 0x000fe200078ec0ff */
[----:B------:R-:W-:Y:S01]  /*1c20*/  IMAD R12, R3, 0x200, R0 ;  /* 0x00000200030c7824 */ /* 0x000fe200078e0200 */
[----:B------:R-:W-:Y:S01]  /*1c30*/  IADD3 R24, P1, PT, R6, 0x140, RZ ;  /* 0x0000014006187810 */ /* 0x000fe20007f3e0ff */
[----:B------:R-:W-:Y:S01]  /*1c40*/  IMAD R26, R5, 0x8, R10 ;  /* 0x00000008051a7824 */ /* 0x000fe200078e020a */
[----:B------:R-:W-:Y:S01]  /*1c50*/  LOP3.LUT R27, R19, 0x1, RZ, 0x3c, !PT ;  /* 0x00000001131b7812 */ /* 0x000fe200078e3cff */
[----:B------:R-:W-:Y:S01]  /*1c60*/  UMOV UR10, URZ ;  /* 0x000000ff000a7c82 */ /* 0x000fe20008000000 */
[----:B------:R-:W-:Y:S01]  /*1c70*/  R2UR UR16, R12 ;  /* 0x000000000c1072ca */ /* 0x000fe200000e0000 */
[--C-:B------:R-:W-:Y:S01]  /*1c80*/  IMAD.X R25, RZ, RZ, R7.reuse, P1 ;  /* 0x000000ffff197224 */ /* 0x100fe200008e0607 */
[C---:B------:R-:W-:Y:S01]  /*1c90*/  IADD3 R16, P3, PT, R6.reuse, 0x40, RZ ;  /* 0x0000004006107810 */ /* 0x040fe20007f7e0ff */
[----:B------:R-:W-:Y:S01]  /*1ca0*/  UMOV UR20, 0x0 ;  /* 0x0000000000147882 */ /* 0x000fe20000000000 */
[----:B------:R-:W-:Y:S01]  /*1cb0*/  R2UR UR8, R11 ;  /* 0x000000000b0872ca */ /* 0x000fe200000e0000 */
[----:B------:R-:W-:Y:S01]  /*1cc0*/  IMAD.IADD R12, R13, 0x1, R14 ;  /* 0x000000010d0c7824 */ /* 0x000fe200078e020e */
[----:B------:R-:W-:Y:S01]  /*1cd0*/  LOP3.LUT R11, R41, 0xffff, RZ, 0xc0, !PT ;  /* 0x0000ffff290b7812 */ /* 0x000fe200078ec0ff */
[--C-:B-1----:R-:W-:Y:S01]  /*1ce0*/  IMAD.X R17, RZ, RZ, R7.reuse, P3 ;  /* 0x000000ffff117224 */ /* 0x102fe200018e0607 */
[----:B------:R-:W-:Y:S01]  /*1cf0*/  IADD3 R14, P2, PT, R6, 0xc0, RZ ;  /* 0x000000c0060e7810 */ /* 0x000fe20007f5e0ff */
[----:B------:R-:W-:Y:S01]  /*1d00*/  IMAD.SHL.U32 R12, R12, 0x80, RZ ;  /* 0x000000800c0c7824 */ /* 0x000fe200078e00ff */
[----:B------:R-:W-:Y:S01]  /*1d10*/  R2UR UR4, R2 ;  /* 0x00000000020472ca */ /* 0x000fe200000e0000 */
[----:B------:R-:W-:Y:S01]  /*1d20*/  IMAD R11, R11, 0x60, RZ ;  /* 0x000000600b0b7824 */ /* 0x000fe200078e02ff */
[----:B------:R-:W-:Y:S01]  /*1d30*/  R2UR UR9, R21 ;  /* 0x00000000150972ca */ /* 0x000fe200000e0000 */
[--C-:B------:R-:W-:Y:S01]  /*1d40*/  IMAD.X R15, RZ, RZ, R7.reuse, P2 ;  /* 0x000000ffff0f7224 */ /* 0x100fe200010e0607 */
[----:B------:R-:W-:Y:S01]  /*1d50*/  R2UR UR28, R16 ;  /* 0x00000000101c72ca */ /* 0x000fe200000e0000 */
[----:B------:R-:W-:Y:S01]  /*1d60*/  UMOV UR21, 0x10000000 ;  /* 0x1000000000157882 */ /* 0x000fe20000000000 */
[----:B------:R-:W-:Y:S01]  /*1d70*/  R2UR UR29, R17 ;  /* 0x00000000111d72ca */ /* 0x000fe200000e0000 */
[----:B------:R-:W-:Y:S01]  /*1d80*/  UIADD3 UR8, UPT, UPT, UR8, 0x4000, URZ ;  /* 0x0000400008087890 */ /* 0x000fe2000fffe0ff */
[----:B------:R-:W-:Y:S01]  /*1d90*/  R2UR UR11, R12 ;  /* 0x000000000c0b72ca */ /* 0x000fe200000e0000 */
[----:B------:R-:W-:Y:S01]  /*1da0*/  UMOV UR6, UR10 ;  /* 0x0000000a00067c82 */ /* 0x000fe20008000000 */
[----:B------:R-:W-:Y:S01]  /*1db0*/  R2UR UR26, R14 ;  /* 0x000000000e1a72ca */ /* 0x000fe200000e0000 */
[----:B------:R-:W-:Y:S01]  /*1dc0*/  UIADD3 UR12, UPT, UPT, UR16, 0x35000, URZ ;  /* 0x00035000100c7890 */ /* 0x000fe2000fffe0ff */
[----:B------:R-:W-:Y:S01]  /*1dd0*/  R2UR UR27, R15 ;  /* 0x000000000f1b72ca */ /* 0x000fe200000e0000 */
[----:B------:R-:W-:Y:S01]  /*1de0*/  UIADD3 UR4, UPT, UPT, UR4, 0x20000, URZ ;  /* 0x0002000004047890 */ /* 0x000fe2000fffe0ff */
[----:B------:R-:W-:Y:S01]  /*1df0*/  R2UR UR7, R11 ;  /* 0x000000000b0772ca */ /* 0x000fe200000e0000 */
[----:B------:R-:W-:Y:S01]  /*1e00*/  UMOV UR5, UR9 ;  /* 0x0000000900057c82 */ /* 0x000fe20008000000 */
[----:B------:R-:W-:Y:S01]  /*1e10*/  IADD3 R22, P0, PT, R6, 0x1c0, RZ ;  /* 0x000001c006167810 */ /* 0x000fe20007f1e0ff */
[----:B------:R-:W-:Y:S01]  /*1e20*/  UMOV UR15, URZ ;  /* 0x000000ff000f7c82 */ /* 0x000fe20008000000 */
[----:B------:R-:W-:Y:S01]  /*1e30*/  R2UR UR24, R24 ;  /* 0x00000000181872ca */ /* 0x000fe200000e0000 */
[----:B------:R-:W-:Y:S01]  /*1e40*/  UMOV UR13, UR9 ;  /* 0x00000009000d7c82 */ /* 0x000fe20008000000 */
[----:B------:R-:W-:Y:S01]  /*1e50*/  R2UR UR25, R25 ;  /* 0x00000000191972ca */ /* 0x000fe200000e0000 */
[----:B------:R1:W-:Y:S01]  /*1e60*/  UTMALDG.2D [UR8], [UR28], desc[UR20] ;  /* 0x000014081c0075b4 */ /* 0x0003e20008009000 */
[----:B------:R-:W-:Y:S01]  /*1e70*/  IMAD.X R23, RZ, RZ, R7, P0 ;  /* 0x000000ffff177224 */ /* 0x000fe200000e0607 */
[----:B------:R-:W-:Y:S01]  /*1e80*/  R2UR UR22, R22 ;  /* 0x00000000161672ca */ /* 0x000fe200000e0000 */
[----:B------:R-:W-:Y:S01]  /*1e90*/  UMOV UR14, UR11 ;  /* 0x0000000b000e7c82 */ /* 0x000fe20008000000 */
[----:B------:R-:W-:Y:S01]  /*1ea0*/  UIADD3 UR16, UPT, UPT, UR16, 0x35e00, URZ ;  /* 0x00035e0010107890 */ /* 0x000fe2000fffe0ff */
[----:B------:R-:W-:Y:S01]  /*1eb0*/  IMAD.MOV.U32 R18, RZ, RZ, 0x7380 ;  /* 0x00007380ff127424 */ /* 0x000fe200078e00ff */
[----:B------:R-:W-:Y:S01]  /*1ec0*/  R2UR UR23, R23 ;  /* 0x00000000171772ca */ /* 0x000fe200000e0000 */
[----:B------:R-:W-:Y:S01]  /*1ed0*/  UMOV UR17, UR9 ;  /* 0x0000000900117c82 */ /* 0x000fe20008000000 */
[----:B------:R1:W-:Y:S01]  /*1ee0*/  UTMALDG.2D [UR4], [UR26], desc[UR20] ;  /* 0x000014041a0075b4 */ /* 0x0003e20008009000 */
[----:B------:R-:W-:Y:S01]  /*1ef0*/  UMOV UR18, UR7 ;  /* 0x0000000700127c82 */ /* 0x000fe20008000000 */
[----:B------:R-:W-:Y:S01]  /*1f00*/  UMOV UR19, UR15 ;  /* 0x0000000f00137c82 */ /* 0x000fe20008000000 */
[----:B------:R-:W-:Y:S01]  /*1f10*/  IMAD.U32 R13, R27, -0x80000000, RZ ;  /* 0x800000001b0d7824 */ /* 0x000fe200078e00ff */
[C---:B------:R-:W-:Y:S01]  /*1f20*/  ISETP.NE.AND P0, PT, R5.reuse, 0x6, PT ;  /* 0x000000060500780c */ /* 0x040fe20003f05270 */
[C---:B------:R-:W-:Y:S02]  /*1f30*/  VIADD R3, R5.reuse, 0x1 ;  /* 0x0000000105037836 */ /* 0x040fe40000000000 */
[--C-:B------:R-:W-:Y:S01]  /*1f40*/  IMAD R2, R5, 0x3000, R0.reuse ;  /* 0x0000300005027824 */ /* 0x100fe200078e0200 */
[----:B------:R1:W-:Y:S02]  /*1f50*/  UTMALDG.2D [UR12], [UR24], desc[UR20] ;  /* 0x0000140c180075b4 */ /* 0x0003e40008009000 */
[----:B------:R-:W-:Y:S04]  /*1f60*/  SEL R3, R3, RZ, P0 ;  /* 0x000000ff03037207 */ /* 0x000fe80000000000 */
[----:B------:R-:W-:Y:S01]  /*1f70*/  ISETP.NE.AND P0, PT, R3, RZ, PT ;  /* 0x000000ff0300720c */ /* 0x000fe20003f05270 */
[----:B------:R1:W-:Y:S01]  /*1f80*/  UTMALDG.2D [UR16], [UR22], desc[UR20] ;  /* 0x00001410160075b4 */ /* 0x0003e20008009000 */
[----:B------:R2:W-:Y:S01]  /*1f90*/  SYNCS.ARRIVE.TRANS64 RZ, [R21+URZ], R18 ;  /* 0x0000001215ff79a7 */ /* 0x0005e200080000ff */
[----:B------:R-:W3:Y:S01]  /*1fa0*/  SYNCS.PHASECHK.TRANS64.TRYWAIT P1, [R26+URZ+0x38], R13 ;  /* 0x0000380d1a0075a7 */ /* 0x000ee200080211ff */
[----:B--2---:R-:W-:Y:S01]  /*1fb0*/  IMAD R21, R5, 0x4000, R0 ;  /* 0x0000400005157824 */ /* 0x004fe200078e0200 */
[----:B-1-3--:R-:W-:Y:S08]  /*1fc0*/  @!P1 BRA `(.L_x_27) ;  /* 0x0000003400989947 */ /* 0x00aff00003800000 */
.L_x_72:
[----:B------:R-:W-:Y:S01]  /*1fd0*/  R2UR UR8, R21 ;  /* 0x00000000150872ca */ /* 0x000fe200000e0000 */
[----:B------:R-:W-:Y:S01]  /*1fe0*/  UMOV UR14, 0x0 ;  /* 0x00000000000e7882 */ /* 0x000fe20000000000 */
[----:B------:R-:W-:Y:S01]  /*1ff0*/  R2UR UR4, R2 ;  /* 0x00000000020472ca */ /* 0x000fe200000e0000 */
[----:B------:R-:W-:Y:S01]  /*2000*/  UMOV UR15, 0x10000000 ;  /* 0x10000000000f7882 */ /* 0x000fe20000000000 */
[----:B------:R-:W-:Y:S01]  /*2010*/  R2UR UR9, R26 ;  /* 0x000000001a0972ca */ /* 0x000fe200000e0000 */
[----:B------:R-:W-:Y:S01]  /*2020*/  UMOV UR10, 0x80 ;  /* 0x00000080000a7882 */ /* 0x000fe20000000000 */
[----:B------:R-:W-:Y:S01]  /*2030*/  R2UR UR16, R16 ;  /* 0x00000000101072ca */ /* 0x000fe200000e0000 */
[----:B------:R-:W-:Y:S01]  /*2040*/  IMAD.MOV.U32 R13, RZ, RZ, 0x7000 ;  /* 0x00007000ff0d7424 */ /* 0x000fe200078e00ff */
[----:B------:R-:W-:Y:S01]  /*2050*/  R2UR UR17, R17 ;  /* 0x00000000111172ca */ /* 0x000fe200000e0000 */
[----:B------:R-:W-:Y:S01]  /*2060*/  UMOV UR6, 0x80 ;  /* 0x0000008000067882 */ /* 0x000fe20000000000 */
[----:B------:R-:W-:Y:S01]  /*2070*/  R2UR UR11, R12 ;  /* 0x000000000c0b72ca */ /* 0x000fe200000e0000 */
[----:B------:R-:W-:Y:S01]  /*2080*/  IMAD R30, R3, 0x8, R10 ;  /* 0x00000008031e7824 */ /* 0x000fe200078e020a */
[----:B------:R-:W-:Y:S01]  /*2090*/  R2UR UR12, R14 ;  /* 0x000000000e0c72ca */ /* 0x000fe200000e0000 */
[----:B------:R-:W-:Y:S01]  /*20a0*/  UIADD3 UR8, UPT, UPT, UR8, 0x4000, URZ ;  /* 0x0000400008087890 */ /* 0x000fe2000fffe0ff */
[----:B------:R-:W-:Y:S01]  /*20b0*/  R2UR UR13, R15 ;  /* 0x000000000f0d72ca */ /* 0x000fe200000e0000 */
[----:B------:R-:W-:Y:S01]  /*20c0*/  UIADD3 UR4, UPT, UPT, UR4, 0x20000, URZ ;  /* 0x0002000004047890 */ /* 0x000fe2000fffe0ff */
[----:B------:R-:W-:Y:S01]  /*20d0*/  R2UR UR7, R11 ;  /* 0x000000000b0772ca */ /* 0x000fe200000e0000 */
[----:B------:R-:W-:Y:S01]  /*20e0*/  UMOV UR5, UR9 ;  /* 0x0000000900057c82 */ /* 0x000fe20008000000 */
[----:B------:R-:W-:Y:S01]  /*20f0*/  SEL R28, RZ, 0x1, P0 ;  /* 0x00000001ff1c7807 */ /* 0x000fe20000000000 */
[C---:B------:R-:W-:Y:S01]  /*2100*/  VIADD R5, R3.reuse, 0x1 ;  /* 0x0000000103057836 */ /* 0x040fe20000000000 */
[C---:B------:R-:W-:Y:S01]  /*2110*/  ISETP.NE.AND P0, PT, R3.reuse, 0x6, PT ;  /* 0x000000060300780c */ /* 0x040fe20003f05270 */
[--C-:B------:R-:W-:Y:S01]  /*2120*/  IMAD R2, R3, 0x3000, R0.reuse ;  /* 0x0000300003027824 */ /* 0x100fe200078e0200 */
[----:B------:R-:W-:Y:S01]  /*2130*/  LOP3.LUT R19, R19, R28, RZ, 0x3c, !PT ;  /* 0x0000001c13137212 */ /* 0x000fe200078e3cff */
[----:B------:R2:W-:Y:S01]  /*2140*/  UTMALDG.2D [UR8], [UR16], desc[UR14] ;  /* 0x00000e08100075b4 */ /* 0x0005e20008009000 */
[----:B------:R-:W-:Y:S02]  /*2150*/  SEL R5, R5, RZ, P0 ;  /* 0x000000ff05057207 */ /* 0x000fe40000000000 */
[----:B------:R-:W-:Y:S02]  /*2160*/  LOP3.LUT R27, R19, 0x1, RZ, 0x3c, !PT ;  /* 0x00000001131b7812 */ /* 0x000fe400078e3cff */
[----:B------:R-:W-:Y:S01]  /*2170*/  ISETP.NE.AND P0, PT, R5, RZ, PT ;  /* 0x000000ff0500720c */ /* 0x000fe20003f05270 */
[----:B------:R2:W-:Y:S01]  /*2180*/  UTMALDG.2D [UR4], [UR12], desc[UR14] ;  /* 0x00000e040c0075b4 */ /* 0x0005e20008009000 */
[----:B------:R3:W-:Y:S01]  /*2190*/  SYNCS.ARRIVE.TRANS64 RZ, [R26+URZ], R13 ;  /* 0x0000000d1aff79a7 */ /* 0x0007e200080000ff */
[----:B------:R-:W-:Y:S04]  /*21a0*/  IMAD.U32 R21, R27, -0x80000000, RZ ;  /* 0x800000001b157824 */ /* 0x000fe800078e00ff */
[----:B------:R-:W4:Y:S01]  /*21b0*/  SYNCS.PHASECHK.TRANS64.TRYWAIT P1, [R30+URZ+0x38], R21 ;  /* 0x000038151e0075a7 */ /* 0x000f2200080211ff */
[----:B-1-3--:R-:W-:Y:S01]  /*21c0*/  IMAD R26, R3, 0x4000, R0 ;  /* 0x00004000031a7824 */ /* 0x00afe200078e0200 */
[----:B--2-4-:R-:W-:Y:S06]  /*21d0*/  @!P1 BRA `(.L_x_28) ;  /* 0x0000003400309947 */ /* 0x014fec0003800000 */
.L_x_74:
[----:B------:R-:W-:Y:S01]  /*21e0*/  R2UR UR8, R26 ;  /* 0x000000001a0872ca */ /* 0x000fe200000e0000 */
[----:B------:R-:W-:Y:S01]  /*21f0*/  UMOV UR14, 0x0 ;  /* 0x00000000000e7882 */ /* 0x000fe20000000000 */
[----:B------:R-:W-:Y:S01]  /*2200*/  R2UR UR4, R2 ;  /* 0x00000000020472ca */ /* 0x000fe200000e0000 */
[----:B------:R-:W-:Y:S01]  /*2210*/  UMOV UR15, 0x10000000 ;  /* 0x10000000000f7882 */ /* 0x000fe20000000000 */
[----:B------:R-:W-:Y:S01]  /*2220*/  R2UR UR9, R30 ;  /* 0x000000001e0972ca */ /* 0x000fe200000e0000 */
[----:B------:R-:W-:Y:S01]  /*2230*/  UMOV UR10, 0x100 ;  /* 0x00000100000a7882 */ /* 0x000fe20000000000 */
[----:B------:R-:W-:Y:S01]  /*2240*/  R2UR UR16, R16 ;  /* 0x00000000101072ca */ /* 0x000fe200000e0000 */
[----:B------:R-:W-:Y:S01]  /*2250*/  UMOV UR6, 0x100 ;  /* 0x0000010000067882 */ /* 0x000fe20000000000 */
[----:B------:R-:W-:Y:S01]  /*2260*/  R2UR UR17, R17 ;  /* 0x00000000111172ca */ /* 0x000fe200000e0000 */
[C---:B------:R-:W-:Y:S01]  /*2270*/  IMAD R28, R5.reuse, 0x8, R10 ;  /* 0x00000008051c7824 */ /* 0x040fe200078e020a */
[----:B------:R-:W-:Y:S01]  /*2280*/  R2UR UR11, R12 ;  /* 0x000000000c0b72ca */ /* 0x000fe200000e0000 */
[----:B------:R-:W-:Y:S01]  /*2290*/  VIADD R3, R5, 0x1 ;  /* 0x0000000105037836 */ /* 0x000fe20000000000 */
[----:B------:R-:W-:Y:S01]  /*22a0*/  R2UR UR12, R14 ;  /* 0x000000000e0c72ca */ /* 0x000fe200000e0000 */
[----:B------:R-:W-:Y:S01]  /*22b0*/  UIADD3 UR8, UPT, UPT, UR8, 0x4000, URZ ;  /* 0x0000400008087890 */ /* 0x000fe2000fffe0ff */
[----:B------:R-:W-:Y:S01]  /*22c0*/  R2UR UR13, R15 ;  /* 0x000000000f0d72ca */ /* 0x000fe200000e0000 */
[----:B------:R-:W-:Y:S01]  /*22d0*/  UIADD3 UR4, UPT, UPT, UR4, 0x20000, URZ ;  /* 0x0002000004047890 */ /* 0x000fe2000fffe0ff */
[----:B------:R-:W-:Y:S01]  /*22e0*/  R2UR UR7, R11 ;  /* 0x000000000b0772ca */ /* 0x000fe200000e0000 */
[----:B------:R-:W-:Y:S01]  /*22f0*/  UMOV UR5, UR9 ;  /* 0x0000000900057c82 */ /* 0x000fe20008000000 */
[----:B------:R-:W-:Y:S01]  /*2300*/  SEL R26, RZ, 0x1, P0 ;  /* 0x00000001ff1a7807 */ /* 0x000fe20000000000 */
[C-C-:B------:R-:W-:Y:S01]  /*2310*/  IMAD R2, R5.reuse, 0x3000, R0.reuse ;  /* 0x0000300005027824 */ /* 0x140fe200078e0200 */
[----:B------:R-:W-:Y:S02]  /*2320*/  ISETP.NE.AND P0, PT, R5, 0x6, PT ;  /* 0x000000060500780c */ /* 0x000fe40003f05270 */
[----:B------:R-:W-:Y:S01]  /*2330*/  LOP3.LUT R19, R19, R26, RZ, 0x3c, !PT ;  /* 0x0000001a13137212 */ /* 0x000fe200078e3cff */
[----:B------:R2:W-:Y:S01]  /*2340*/  UTMALDG.2D [UR8], [UR16], desc[UR14] ;  /* 0x00000e08100075b4 */ /* 0x0005e20008009000 */
[----:B------:R-:W-:Y:S02]  /*2350*/  SEL R3, R3, RZ, P0 ;  /* 0x000000ff03037207 */ /* 0x000fe40000000000 */
[----:B------:R-:W-:Y:S02]  /*2360*/  LOP3.LUT R26, R19, 0x1, RZ, 0x3c, !PT ;  /* 0x00000001131a7812 */ /* 0x000fe400078e3cff */
[----:B------:R-:W-:Y:S01]  /*2370*/  ISETP.NE.AND P0, PT, R3, RZ, PT ;  /* 0x000000ff0300720c */ /* 0x000fe20003f05270 */
[----:B------:R2:W-:Y:S01]  /*2380*/  UTMALDG.2D [UR4], [UR12], desc[UR14] ;  /* 0x00000e040c0075b4 */ /* 0x0005e20008009000 */
[----:B------:R2:W-:Y:S01]  /*2390*/  SYNCS.ARRIVE.TRANS64 RZ, [R30+URZ], R13 ;  /* 0x0000000d1eff79a7 */ /* 0x0005e200080000ff */
[----:B------:R-:W-:Y:S02]  /*23a0*/  IMAD.U32 R21, R26, -0x80000000, RZ ;  /* 0x800000001a157824 */ /* 0x000fe400078e00ff */
[----:B------:R-:W-:Y:S02]  /*23b0*/  IMAD R26, R5, 0x4000, R0 ;  /* 0x00004000051a7824 */ /* 0x000fe400078e0200 */
[----:B------:R-:W3:Y:S02]  /*23c0*/  SYNCS.PHASECHK.TRANS64.TRYWAIT P1, [R28+URZ+0x38], R21 ;  /* 0x000038151c0075a7 */ /* 0x000ee400080211ff */
[----:B--23--:R-:W-:Y:S05]  /*23d0*/  @!P1 BRA `(.L_x_29) ;  /* 0x0000003000cc9947 */ /* 0x00cfea0003800000 */
.L_x_76:
        /* <DEDUP_REMOVED lines=18> */
[----:B-1----:R-:W-:Y:S01]  /*2500*/  SEL R30, RZ, 0x1, P0 ;  /* 0x00000001ff1e7807 */ /* 0x002fe20000000000 */
[C-C-:B------:R-:W-:Y:S01]  /*2510*/  IMAD R2, R3.reuse, 0x3000, R0.reuse ;  /* 0x0000300003027824 */ /* 0x140fe200078e0200 */
        /* <DEDUP_REMOVED lines=9> */
[----:B------:R-:W-:Y:S01]  /*25b0*/  IMAD.U32 R26, R27, -0x80000000, RZ ;  /* 0x800000001b1a7824 */ /* 0x000fe200078e00ff */
[----:B------:R-:W-:Y:S04]  /*25c0*/  SEL R30, RZ, 0x1, P0 ;  /* 0x00000001ff1e7807 */ /* 0x000fe80000000000 */
[----:B------:R-:W-:Y:S01]  /*25d0*/  LOP3.LUT R19, R19, R30, RZ, 0x3c, !PT ;  /* 0x0000001e13137212 */ /* 0x000fe200078e3cff */
[----:B------:R-:W3:Y:S01]  /*25e0*/  SYNCS.PHASECHK.TRANS64.TRYWAIT P1, [R21+URZ+0x38], R26 ;  /* 0x0000381a150075a7 */ /* 0x000ee200080211ff */
[----:B--2---:R-:W-:Y:S01]  /*25f0*/  IMAD R28, R3, 0x4000, R0 ;  /* 0x00004000031c7824 */ /* 0x004fe200078e0200 */
[----:B-1-3--:R-:W-:Y:S06]  /*2600*/  @!P1 BRA `(.L_x_30) ;  /* 0x00000030005c9947 */ /* 0x00afec0003800000 */
.L_x_78:
[----:B------:R-:W-:Y:S01]  /*2610*/  R2UR UR12, R28 ;  /* 0x000000001c0c72ca */ /* 0x000fe200000e0000 */
[----:B------:R-:W-:Y:S01]  /*2620*/  IMAD R26, R5, 0x8, R10 ;  /* 0x00000008051a7824 */ /* 0x000fe200078e020a */
[----:B------:R-:W-:Y:S01]  /*2630*/  LOP3.LUT R28, R19, 0x1, RZ, 0x3c, !PT ;  /* 0x00000001131c7812 */ /* 0x000fe200078e3cff */
        /* <DEDUP_REMOVED lines=10> */
[----:B------:R-:W-:Y:S01]  /*26e0*/  UIADD3 UR12, UPT, UPT, UR12, 0x4000, URZ ;  /* 0x000040000c0c7890 */ /* 0x000fe2000fffe0ff */
[----:B------:R-:W-:Y:S01]  /*26f0*/  R2UR UR16, R29 ;  /* 0x000000001d1072ca */ /* 0x000fe200000e0000 */
[----:B------:R-:W-:Y:S01]  /*2700*/  UMOV UR19, 0x1 ;  /* 0x0000000100137882 */ /* 0x000fe20000000000 */
[----:B------:R-:W-:Y:S01]  /*2710*/  R2UR UR26, R14 ;  /* 0x000000000e1a72ca */ /* 0x000fe200000e0000 */
[----:B------:R-:W-:Y:S01]  /*2720*/  UIADD3 UR8, UPT, UPT, UR8, 0x20000, URZ ;  /* 0x0002000008087890 */ /* 0x000fe2000fffe0ff */
[----:B------:R-:W-:Y:S01]  /*2730*/  R2UR UR27, R15 ;  /* 0x000000000f1b72ca */ /* 0x000fe200000e0000 */
[----:B------:R-:W-:Y:S01]  /*2740*/  UMOV UR9, UR13 ;  /* 0x0000000d00097c82 */ /* 0x000fe20008000000 */
[----:B------:R-:W-:Y:S01]  /*2750*/  R2UR UR11, R11 ;  /* 0x000000000b0b72ca */ /* 0x000fe200000e0000 */
[----:B------:R-:W-:Y:S01]  /*2760*/  UMOV UR5, UR13 ;  /* 0x0000000d00057c82 */ /* 0x000fe20008000000 */
[----:B------:R-:W-:Y:S01]  /*2770*/  R2UR UR22, R24 ;  /* 0x00000000181672ca */ /* 0x000fe200000e0000 */
[----:B------:R-:W-:Y:S01]  /*2780*/  UMOV UR6, UR15 ;  /* 0x0000000f00067c82 */ /* 0x000fe20008000000 */
[----:B------:R-:W-:Y:S01]  /*2790*/  R2UR UR23, R25 ;  /* 0x00000000191772ca */ /* 0x000fe200000e0000 */
[----:B------:R2:W-:Y:S01]  /*27a0*/  UTMALDG.2D [UR12], [UR28], desc[UR24] ;  /* 0x0000180c1c0075b4 */ /* 0x0005e20008009000 */
[----:B------:R-:W-:Y:S01]  /*27b0*/  R2UR UR20, R22 ;  /* 0x00000000161472ca */ /* 0x000fe200000e0000 */
[----:B------:R-:W-:Y:S01]  /*27c0*/  UIADD3 UR4, UPT, UPT, UR16, 0x35000, URZ ;  /* 0x0003500010047890 */ /* 0x000fe2000fffe0ff */
[----:B------:R-:W-:Y:S01]  /*27d0*/  R2UR UR21, R23 ;  /* 0x00000000171572ca */ /* 0x000fe200000e0000 */
[----:B------:R-:W-:Y:S01]  /*27e0*/  UIADD3 UR16, UPT, UPT, UR16, 0x35e00, URZ ;  /* 0x00035e0010107890 */ /* 0x000fe2000fffe0ff */
[----:B-1----:R-:W-:Y:S01]  /*27f0*/  IMAD.U32 R27, R28, -0x80000000, RZ ;  /* 0x800000001c1b7824 */ /* 0x002fe200078e00ff */
[----:B------:R-:W-:Y:S01]  /*2800*/  UMOV UR17, UR13 ;  /* 0x0000000d00117c82 */ /* 0x000fe20008000000 */
[C---:B------:R-:W-:Y:S01]  /*2810*/  VIADD R3, R5.reuse, 0x1 ;  /* 0x0000000105037836 */ /* 0x040fe20000000000 */
[----:B------:R2:W-:Y:S01]  /*2820*/  UTMALDG.2D [UR8], [UR26], desc[UR24] ;  /* 0x000018081a0075b4 */ /* 0x0005e20008009000 */
[----:B------:R-:W-:Y:S01]  /*2830*/  UMOV UR18, UR11 ;  /* 0x0000000b00127c82 */ /* 0x000fe20008000000 */
[C---:B------:R-:W-:Y:S01]  /*2840*/  ISETP.NE.AND P0, PT, R5.reuse, 0x6, PT ;  /* 0x000000060500780c */ /* 0x040fe20003f05270 */
[--C-:B------:R-:W-:Y:S03]  /*2850*/  IMAD R2, R5, 0x3000, R0.reuse ;  /* 0x0000300005027824 */ /* 0x100fe600078e0200 */
[----:B------:R-:W-:Y:S01]  /*2860*/  SEL R3, R3, RZ, P0 ;  /* 0x000000ff03037207 */ /* 0x000fe20000000000 */
[----:B------:R2:W-:Y:S03]  /*2870*/  UTMALDG.2D [UR4], [UR22], desc[UR24] ;  /* 0x00001804160075b4 */ /* 0x0005e60008009000 */
[----:B------:R-:W-:Y:S01]  /*2880*/  ISETP.NE.AND P0, PT, R3, RZ, PT ;  /* 0x000000ff0300720c */ /* 0x000fe20003f05270 */
[----:B------:R2:W-:Y:S01]  /*2890*/  UTMALDG.2D [UR16], [UR20], desc[UR24] ;  /* 0x00001810140075b4 */ /* 0x0005e20008009000 */
[----:B------:R1:W-:Y:S01]  /*28a0*/  SYNCS.ARRIVE.TRANS64 RZ, [R21+URZ], R18 ;  /* 0x0000001215ff79a7 */ /* 0x0003e200080000ff */
[----:B------:R-:W3:Y:S01]  /*28b0*/  SYNCS.PHASECHK.TRANS64.TRYWAIT P1, [R26+URZ+0x38], R27 ;  /* 0x0000381b1a0075a7 */ /* 0x000ee200080211ff */
[----:B-1----:R-:W-:Y:S01]  /*28c0*/  IMAD R21, R5, 0x4000, R0 ;  /* 0x0000400005157824 */ /* 0x002fe200078e0200 */
[----:B--23--:R-:W-:Y:S08]  /*28d0*/  @!P1 BRA `(.L_x_31) ;  /* 0x0000002c00c09947 */ /* 0x00cff00003800000 */
.L_x_80:
        /* <DEDUP_REMOVED lines=32> */
.L_x_82:
        /* <DEDUP_REMOVED lines=32> */
.L_x_84:
        /* <DEDUP_REMOVED lines=35> */
.L_x_86:
        /* <DEDUP_REMOVED lines=45> */
.L_x_88:
        /* <DEDUP_REMOVED lines=32> */
.L_x_90:
        /* <DEDUP_REMOVED lines=32> */
.L_x_92:
        /* <DEDUP_REMOVED lines=18> */
[----:B------:R-:W-:Y:S02]  /*3700*/  SEL R30, RZ, 0x1, P0 ;  /* 0x00000001ff1e7807 */ /* 0x000fe40000000000 */
        /* <DEDUP_REMOVED lines=8> */
[----:B-1----:R-:W-:Y:S01]  /*3790*/  IMAD.U32 R28, R27, -0x80000000, RZ ;  /* 0x800000001b1c7824 */ /* 0x002fe200078e00ff */
[----:B------:R-:W-:Y:S04]  /*37a0*/  SEL R30, RZ, 0x1, P0 ;  /* 0x00000001ff1e7807 */ /* 0x000fe80000000000 */
[----:B------:R-:W-:Y:S01]  /*37b0*/  LOP3.LUT R19, R19, R30, RZ, 0x3c, !PT ;  /* 0x0000001e13137212 */ /* 0x000fe200078e3cff */
[----:B------:R-:W1:Y:S01]  /*37c0*/  SYNCS.PHASECHK.TRANS64.TRYWAIT P1, [R21+URZ+0x38], R28 ;  /* 0x0000381c150075a7 */ /* 0x000e6200080211ff */
[----:B---3--:R-:W-:Y:S01]  /*37d0*/  IMAD R26, R3, 0x4000, R0 ;  /* 0x00004000031a7824 */ /* 0x008fe200078e0200 */
[----:B-12---:R-:W-:Y:S06]  /*37e0*/  @!P1 BRA `(.L_x_38) ;  /* 0x0000002000bc9947 */ /* 0x006fec0003800000 */
.L_x_94:
[----:B------:R-:W-:Y:S01]  /*37f0*/  R2UR UR22, R24 ;  /* 0x00000000181672ca */ /* 0x000fe200000e0000 */
[----:B------:R-:W-:Y:S01]  /*3800*/  UMOV UR24, 0x0 ;  /* 0x0000000000187882 */ /* 0x000fe20000000000 */
[----:B------:R-:W-:Y:S01]  /*3810*/  R2UR UR20, R22 ;  /* 0x00000000161472ca */ /* 0x000fe200000e0000 */
[C-C-:B------:R-:W-:Y:S01]  /*3820*/  IMAD R2, R3.reuse, 0x3000, R0.reuse ;  /* 0x0000300003027824 */ /* 0x140fe200078e0200 */
[----:B------:R-:W-:Y:S01]  /*3830*/  R2UR UR12, R26 ;  /* 0x000000001a0c72ca */ /* 0x000fe200000e0000 */
[----:B------:R-:W-:Y:S01]  /*3840*/  IMAD R24, R3, 0x200, R0 ;  /* 0x0000020003187824 */ /* 0x000fe200078e0200 */
        /* <DEDUP_REMOVED lines=17> */
[----:B------:R-:W-:Y:S01]  /*3960*/  UMOV UR5, UR13 ;  /* 0x0000000d00057c82 */ /* 0x000fe20008000000 */
[----:B------:R-:W-:Y:S01]  /*3970*/  R2UR UR23, R25 ;  /* 0x00000000191772ca */ /* 0x000fe200000e0000 */
[----:B------:R-:W-:Y:S01]  /*3980*/  UMOV UR6, UR15 ;  /* 0x0000000f00067c82 */ /* 0x000fe20008000000 */
[----:B------:R-:W-:Y:S01]  /*3990*/  R2UR UR21, R23 ;  /* 0x00000000171572ca */ /* 0x000fe200000e0000 */
[----:B------:R2:W-:Y:S01]  /*39a0*/  UTMALDG.2D [UR12], [UR28], desc[UR24] ;  /* 0x0000180c1c0075b4 */ /* 0x0005e20008009000 */
[----:B------:R-:W-:Y:S01]  /*39b0*/  UMOV UR17, UR13 ;  /* 0x0000000d00117c82 */ /* 0x000fe20008000000 */
[----:B------:R-:W-:Y:S01]  /*39c0*/  UIADD3 UR4, UPT, UPT, UR16, 0x35000, URZ ;  /* 0x0003500010047890 */ /* 0x000fe2000fffe0ff */
[----:B------:R-:W-:Y:S01]  /*39d0*/  LOP3.LUT R24, R19, 0x1, RZ, 0x3c, !PT ;  /* 0x0000000113187812 */ /* 0x000fe200078e3cff */
[----:B------:R-:W-:Y:S01]  /*39e0*/  UIADD3 UR16, UPT, UPT, UR16, 0x35e00, URZ ;  /* 0x00035e0010107890 */ /* 0x000fe2000fffe0ff */
[C---:B------:R-:W-:Y:S01]  /*39f0*/  IMAD R22, R5.reuse, 0x8, R10 ;  /* 0x0000000805167824 */ /* 0x040fe200078e020a */
[C---:B------:R-:W-:Y:S01]  /*3a00*/  ISETP.NE.AND P0, PT, R5.reuse, 0x6, PT ;  /* 0x000000060500780c */ /* 0x040fe20003f05270 */
[----:B------:R-:W-:Y:S01]  /*3a10*/  VIADD R3, R5, 0x1 ;  /* 0x0000000105037836 */ /* 0x000fe20000000000 */
[----:B------:R2:W-:Y:S01]  /*3a20*/  UTMALDG.2D [UR8], [UR26], desc[UR24] ;  /* 0x000018081a0075b4 */ /* 0x0005e20008009000 */
[----:B------:R-:W-:Y:S01]  /*3a30*/  UMOV UR18, UR11 ;  /* 0x0000000b00127c82 */ /* 0x000fe20008000000 */
[----:B------:R-:W-:Y:S02]  /*3a40*/  IMAD.U32 R23, R24, -0x80000000, RZ ;  /* 0x8000000018177824 */ /* 0x000fe400078e00ff */
[----:B------:R-:W-:Y:S01]  /*3a50*/  SEL R3, R3, RZ, P0 ;  /* 0x000000ff03037207 */ /* 0x000fe20000000000 */
[--C-:B------:R-:W-:Y:S01]  /*3a60*/  IMAD R2, R5, 0x3000, R0.reuse ;  /* 0x0000300005027824 */ /* 0x100fe200078e0200 */
[----:B------:R2:W-:Y:S02]  /*3a70*/  UTMALDG.2D [UR4], [UR22], desc[UR24] ;  /* 0x00001804160075b4 */ /* 0x0005e40008009000 */
[----:B------:R-:W-:Y:S01]  /*3a80*/  ISETP.NE.AND P0, PT, R3, RZ, PT ;  /* 0x000000ff0300720c */ /* 0x000fe20003f05270 */
[----:B------:R2:W-:Y:S01]  /*3a90*/  UTMALDG.2D [UR16], [UR20], desc[UR24] ;  /* 0x00001810140075b4 */ /* 0x0005e20008009000 */
[----:B------:R3:W-:Y:S01]  /*3aa0*/  SYNCS.ARRIVE.TRANS64 RZ, [R21+URZ], R18 ;  /* 0x0000001215ff79a7 */ /* 0x0007e200080000ff */
[----:B------:R-:W4:Y:S01]  /*3ab0*/  SYNCS.PHASECHK.TRANS64.TRYWAIT P1, [R22+URZ+0x38], R23 ;  /* 0x00003817160075a7 */ /* 0x000f2200080211ff */
[----:B---3--:R-:W-:Y:S01]  /*3ac0*/  IMAD R18, R5, 0x4000, R0 ;  /* 0x0000400005127824 */ /* 0x008fe200078e0200 */
[----:B--2-4-:R-:W-:Y:S08]  /*3ad0*/  @!P1 BRA `(.L_x_39) ;  /* 0x0000002000189947 */ /* 0x014ff00003800000 */
.L_x_96:
        /* <DEDUP_REMOVED lines=28> */
[----:B-1----:R-:W-:Y:S04]  /*3ca0*/  IMAD.U32 R21, R23, -0x80000000, RZ ;  /* 0x8000000017157824 */ /* 0x002fe800078e00ff */
[----:B------:R-:W1:Y:S01]  /*3cb0*/  SYNCS.PHASECHK.TRANS64.TRYWAIT P1, [R18+URZ+0x38], R21 ;  /* 0x00003815120075a7 */ /* 0x000e6200080211ff */
[----:B--2-4-:R-:W-:Y:S01]  /*3cc0*/  IMAD R22, R3, 0x4000, R0 ;  /* 0x0000400003167824 */ /* 0x014fe200078e0200 */
[----:B-1-3--:R-:W-:Y:S06]  /*3cd0*/  @!P1 BRA `(.L_x_40) ;  /* 0x0000001c00b49947 */ /* 0x00afec0003800000 */
.L_x_98:
        /* <DEDUP_REMOVED lines=11> */
[--C-:B------:R-:W-:Y:S01]  /*3d90*/  IMAD R2, R5, 0x3000, R0.reuse ;  /* 0x0000300005027824 */ /* 0x100fe200078e0200 */
[----:B------:R-:W-:Y:S01]  /*3da0*/  R2UR UR12, R14 ;  /* 0x000000000e0c72ca */ /* 0x000fe200000e0000 */
[----:B------:R-:W-:Y:S01]  /*3db0*/  UIADD3 UR8, UPT, UPT, UR8, 0x4000, URZ ;  /* 0x0000400008087890 */ /* 0x000fe2000fffe0ff */
[----:B------:R-:W-:Y:S01]  /*3dc0*/  R2UR UR13, R15 ;  /* 0x000000000f0d72ca */ /* 0x000fe200000e0000 */
[----:B------:R-:W-:Y:S01]  /*3dd0*/  UIADD3 UR4, UPT, UPT, UR4, 0x20000, URZ ;  /* 0x0002000004047890 */ /* 0x000fe2000fffe0ff */
[----:B------:R-:W-:Y:S01]  /*3de0*/  R2UR UR7, R11 ;  /* 0x000000000b0772ca */ /* 0x000fe200000e0000 */
[----:B------:R-:W-:Y:S01]  /*3df0*/  UMOV UR5, UR9 ;  /* 0x0000000900057c82 */ /* 0x000fe20008000000 */
[----:B------:R-:W-:Y:S04]  /*3e00*/  SEL R24, RZ, 0x1, P0 ;  /* 0x00000001ff187807 */ /* 0x000fe80000000000 */
[----:B------:R-:W-:Y:S01]  /*3e10*/  LOP3.LUT R19, R19, R24, RZ, 0x3c, !PT ;  /* 0x0000001813137212 */ /* 0x000fe200078e3cff */
[----:B------:R2:W-:Y:S03]  /*3e20*/  UTMALDG.2D [UR8], [UR16], desc[UR14] ;  /* 0x00000e08100075b4 */ /* 0x0005e60008009000 */
[----:B------:R-:W-:Y:S03]  /*3e30*/  LOP3.LUT R21, R19, 0x1, RZ, 0x3c, !PT ;  /* 0x0000000113157812 */ /* 0x000fe600078e3cff */
[----:B------:R2:W-:Y:S01]  /*3e40*/  UTMALDG.2D [UR4], [UR12], desc[UR14] ;  /* 0x00000e040c0075b4 */ /* 0x0005e20008009000 */
[----:B------:R3:W-:Y:S01]  /*3e50*/  SYNCS.ARRIVE.TRANS64 RZ, [R18+URZ], R13 ;  /* 0x0000000d12ff79a7 */ /* 0x0007e200080000ff */
[----:B------:R-:W-:Y:S04]  /*3e60*/  IMAD.U32 R3, R21, -0x80000000, RZ ;  /* 0x8000000015037824 */ /* 0x000fe800078e00ff */
[----:B------:R-:W4:Y:S01]  /*3e70*/  SYNCS.PHASECHK.TRANS64.TRYWAIT P0, [R22+URZ+0x38], R3 ;  /* 0x00003803160075a7 */ /* 0x000f2200080011ff */
[----:B-1-3--:R-:W-:Y:S01]  /*3e80*/  IMAD R18, R5, 0x4000, R0 ;  /* 0x0000400005127824 */ /* 0x00afe200078e0200 */
[----:B--2-4-:R-:W-:Y:S06]  /*3e90*/  @!P0 BRA `(.L_x_41) ;  /* 0x0000001c00608947 */ /* 0x014fec0003800000 */
.L_x_100:
        /* <DEDUP_REMOVED lines=9> */
[----:B------:R-:W-:Y:S01]  /*3f30*/  VIADD R3, R5, 0x1 ;  /* 0x0000000105037836 */ /* 0x000fe20000000000 */
[----:B------:R-:W-:Y:S01]  /*3f40*/  R2UR UR9, R22 ;  /* 0x00000000160972ca */ /* 0x000fe200000e0000 */
[----:B------:R-:W-:Y:S01]  /*3f50*/  VIADD R8, R8, 0x1 ;  /* 0x0000000108087836 */ /* 0x000fe20000000000 */
[----:B------:R-:W-:Y:S01]  /*3f60*/  R2UR UR12, R14 ;  /* 0x000000000e0c72ca */ /* 0x000fe200000e0000 */
[----:B------:R-:W-:Y:S01]  /*3f70*/  UIADD3 UR8, UPT, UPT, UR8, 0x4000, URZ ;  /* 0x0000400008087890 */ /* 0x000fe2000fffe0ff */
[----:B------:R-:W-:Y:S01]  /*3f80*/  R2UR UR13, R15 ;  /* 0x000000000f0d72ca */ /* 0x000fe200000e0000 */
[----:B------:R-:W-:Y:S01]  /*3f90*/  UIADD3 UR4, UPT, UPT, UR4, 0x20000, URZ ;  /* 0x0002000004047890 */ /* 0x000fe2000fffe0ff */
[----:B------:R-:W-:Y:S02]  /*3fa0*/  R2UR UR7, R11 ;  /* 0x000000000b0772ca */ /* 0x000fe400000e0000 */
[----:B------:R-:W-:Y:S04]  /*3fb0*/  ISETP.NE.AND P0, PT, R5, 0x6, PT ;  /* 0x000000060500780c */ /* 0x000fe80003f05270 */
[----:B------:R-:W-:Y:S01]  /*3fc0*/  SEL R3, R3, RZ, P0 ;  /* 0x000000ff03037207 */ /* 0x000fe20000000000 */
[----:B------:R2:W-:Y:S01]  /*3fd0*/  UTMALDG.2D [UR8], [UR16], desc[UR14] ;  /* 0x00000e08100075b4 */ /* 0x0005e20008009000 */
[----:B------:R-:W-:Y:S01]  /*3fe0*/  UMOV UR5, UR9 ;  /* 0x0000000900057c82 */ /* 0x000fe20008000000 */
[----:B------:R-:W-:Y:S02]  /*3ff0*/  ISETP.NE.AND P0, PT, R8, 0x1, PT ;  /* 0x000000010800780c */ /* 0x000fe40003f05270 */
[----:B------:R-:W-:Y:S02]  /*4000*/  ISETP.NE.AND P1, PT, R3, RZ, PT ;  /* 0x000000ff0300720c */ /* 0x000fe40003f25270 */
[----:B------:R2:W-:Y:S01]  /*4010*/  UTMALDG.2D [UR4], [UR12], desc[UR14] ;  /* 0x00000e040c0075b4 */ /* 0x0005e20008009000 */
[----:B------:R2:W-:Y:S01]  /*4020*/  SYNCS.ARRIVE.TRANS64 RZ, [R22+URZ], R13 ;  /* 0x0000000d16ff79a7 */ /* 0x0005e200080000ff */
[----:B------:R-:W-:Y:S04]  /*4030*/  SEL R16, RZ, 0x1, P1 ;  /* 0x00000001ff107807 */ /* 0x000fe80000800000 */
[----:B------:R-:W-:Y:S03]  /*4040*/  LOP3.LUT R16, R19, R16, RZ, 0x3c, !PT ;  /* 0x0000001013107212 */ /* 0x000fe600078e3cff */
[----:B--2---:R-:W-:Y:S05]  /*4050*/  @!P0 EXIT ;  /* 0x000000000000894d */ /* 0x004fea0003800000 */
[----:B------:R-:W-:Y:S02]  /*4060*/  IADD3 R9, PT, PT, R9, 0x96, RZ ;  /* 0x0000009609097810 */ /* 0x000fe40007ffe0ff */
[----:B------:R-:W-:Y:S01]  /*4070*/  IADD3 R4, PT, PT, R4, 0x96, RZ ;  /* 0x0000009604047810 */ /* 0x000fe20007ffe0ff */
[----:B------:R-:W-:Y:S06]  /*4080*/  BRA `(.L_x_42) ;  /* 0xffffffd800607947 */ /* 0x000fec000383ffff */
.L_x_13:
[----:B------:R-:W-:-:S04]  /*4090*/  LOP3.LUT R0, R3, 0xfffffffc, RZ, 0xc0, !PT ;  /* 0xfffffffc03007812 */ /* 0x000fc800078ec0ff */
[----:B------:R-:W-:-:S13]  /*40a0*/  ISETP.NE.AND P0, PT, R0, 0x4, PT ;  /* 0x000000040000780c */ /* 0x000fda0003f05270 */
[----:B-1----:R-:W-:Y:S05]  /*40b0*/  @P0 EXIT ;  /* 0x000000000000094d */ /* 0x002fea0003800000 */
[----:B------:R-:W1:Y:S01]  /*40c0*/  S2R R0, SR_CgaCtaId ;  /* 0x0000000000007919 */ /* 0x000e620000008800 */
[----:B------:R-:W-:-:S04]  /*40d0*/  MOV R5, 0x400 ;  /* 0x0000040000057802 */ /* 0x000fc80000000f00 */
[----:B-1----:R-:W-:-:S05]  /*40e0*/  LEA R0, R0, R5, 0x18 ;  /* 0x0000000500007211 */ /* 0x002fca00078ec0ff */
[----:B------:R-:W1:Y:S02]  /*40f0*/  LDS R4, [R0+0x36cc8] ;  /* 0x036cc80000047984 */ /* 0x000e640000000800 */
[----:B-1----:R-:W-:-:S13]  /*4100*/  ISETP.NE.AND P0, PT, R4, RZ, PT ;  /* 0x000000ff0400720c */ /* 0x002fda0003f05270 */
[----:B------:R-:W-:Y:S05]  /*4110*/  @!P0 BRA `(.L_x_43) ;  /* 0x0000000000048947 */ /* 0x000fea0003800000 */
[----:B------:R-:W-:Y:S05]  /*4120*/  BPT.TRAP 0x1 ;  /* 0x000000040000795c */ /* 0x000fea0000300000 */
.L_x_43:
[----:B------:R-:W1:Y:S01]  /*4130*/  S2UR UR4, SR_CTAID.X ;  /* 0x00000000000479c3 */ /* 0x000e620000002500 */
[----:B------:R-:W-:Y:S02]  /*4140*/  IADD3 R3, PT, PT, R3, -0x4, RZ ;  /* 0xfffffffc03037810 */ /* 0x000fe40007ffe0ff */
[----:B-1----:R-:W-:-:S13]  /*4150*/  ISETP.LE.U32.AND P0, PT, R2, UR4, PT ;  /* 0x0000000402007c0c */ /* 0x002fda000bf03070 */
[----:B------:R-:W-:Y:S05]  /*4160*/  @P0 BRA `(.L_x_44) ;  /* 0x0000001000080947 */ /* 0x000fea0003800000 */
[----:B------:R-:W-:Y:S01]  /*4170*/  IMAD.U32 R38, RZ, RZ, UR4 ;  /* 0x00000004ff267e24 */ /* 0x000fe2000f8e00ff */
[----:B------:R-:W-:Y:S01]  /*4180*/  MOV R21, 0xffffffff ;  /* 0xffffffff00157802 */ /* 0x000fe20000000f00 */
[----:B------:R-:W-:Y:S02]  /*4190*/  IMAD.SHL.U32 R5, R23, 0x4, RZ ;  /* 0x0000000417057824 */ /* 0x000fe400078e00ff */
[----:B------:R-:W-:Y:S01]  /*41a0*/  IMAD.SHL.U32 R39, R3, 0x800, RZ ;  /* 0x0000080003277824 */ /* 0x000fe200078e00ff */
[----:B------:R-:W-:Y:S01]  /*41b0*/  LOP3.LUT R23, RZ, R38, RZ, 0x33, !PT ;  /* 0x00000026ff177212 */ /* 0x000fe200078e33ff */
[C---:B------:R-:W-:Y:S01]  /*41c0*/  VIADD R27, R5.reuse, 0x1 ;  /* 0x00000001051b7836 */ /* 0x040fe20000000000 */
[----:B------:R-:W-:Y:S01]  /*41d0*/  SHF.R.U32.HI R37, RZ, 0x3, R5 ;  /* 0x00000003ff257819 */ /* 0x000fe20000011605 */
[C---:B------:R-:W-:Y:S01]  /*41e0*/  VIADD R7, R5.reuse, 0x2 ;  /* 0x0000000205077836 */ /* 0x040fe20000000000 */
[----:B------:R-:W-:Y:S01]  /*41f0*/  IADD3 R25, PT, PT, R5, 0x3, RZ ;  /* 0x0000000305197810 */ /* 0x000fe20007ffe0ff */
[----:B------:R-:W-:Y:S01]  /*4200*/  IMAD.IADD R23, R2, 0x1, R23 ;  /* 0x0000000102177824 */ /* 0x000fe200078e0217 */
[----:B------:R-:W-:Y:S01]  /*4210*/  LOP3.LUT R2, R37, 0x3, RZ, 0xc0, !PT ;  /* 0x0000000325027812 */ /* 0x000fe200078ec0ff */
[----:B------:R-:W-:Y:S01]  /*4220*/  IMAD.MOV.U32 R22, RZ, RZ, RZ ;  /* 0x000000ffff167224 */ /* 0x000fe200078e00ff */
[----:B------:R-:W-:Y:S01]  /*4230*/  PRMT R24, R38, 0x7610, R24 ;  /* 0x0000761026187816 */ /* 0x000fe20000000018 */
[----:B------:R-:W-:Y:S01]  /*4240*/  IMAD.HI.U32 R23, R23, 0x1b4e81b5, RZ ;  /* 0x1b4e81b517177827 */ /* 0x000fe200078e00ff */
[----:B------:R-:W-:-:S02]  /*4250*/  LOP3.LUT R27, R2, 0x5, R27, 0x78, !PT ;  /* 0x00000005021b7812 */ /* 0x000fc400078e781b */
[C---:B------:R-:W-:Y:S02]  /*4260*/  LOP3.LUT R26, R2.reuse, 0x6, R7, 0x78, !PT ;  /* 0x00000006021a7812 */ /* 0x040fe400078e7807 */
[----:B------:R-:W-:Y:S02]  /*4270*/  SHF.R.U32.HI R23, RZ, 0x4, R23 ;  /* 0x00000004ff177819 */ /* 0x000fe40000011617 */
[C---:B------:R-:W-:Y:S02]  /*4280*/  LOP3.LUT R36, R2.reuse, 0x4, R5, 0xf8, !PT ;  /* 0x0000000402247812 */ /* 0x040fe400078ef805 */
[----:B------:R-:W-:Y:S01]  /*4290*/  LOP3.LUT R25, R2, 0x7, R25, 0x78, !PT ;  /* 0x0000000702197812 */ /* 0x000fe200078e7819 */
[----:B------:R-:W-:-:S07]  /*42a0*/  IMAD.MOV R23, RZ, RZ, -R23 ;  /* 0x000000ffff177224 */ /* 0x000fce00078e0a17 */
.L_x_55:
[----:B------:R-:W-:Y:S01]  /*42b0*/  IMAD.HI.U32 R43, R38, 0x1b4e81b5, RZ ;  /* 0x1b4e81b5262b7827 */ /* 0x000fe200078e00ff */
[----:B------:R-:W-:Y:S05]  /*42c0*/  YIELD ;  /* 0x0000000000007946 */ /* 0x000fea0003800000 */
[----:B------:R-:W-:Y:S01]  /*42d0*/  SHF.R.U32.HI R43, RZ, 0x6, R43 ;  /* 0x00000006ff2b7819 */ /* 0x000fe2000001162b */
[----:B------:R-:W-:Y:S01]  /*42e0*/  VIADD R23, R23, 0x1 ;  /* 0x0000000117177836 */ /* 0x000fe20000000000 */
[----:B------:R-:W-:Y:S01]  /*42f0*/  ISETP.NE.AND P2, PT, R3, RZ, PT ;  /* 0x000000ff0300720c */ /* 0x000fe20003f45270 */
[----:B------:R-:W-:Y:S01]  /*4300*/  VIADD R21, R21, 0x1 ;  /* 0x0000000115157836 */ /* 0x000fe20000000000 */
[C---:B-1----:R-:W-:Y:S01]  /*4310*/  PRMT R2, R43.reuse, 0x9910, RZ ;  /* 0x000099102b027816 */ /* 0x042fe200000000ff */
[----:B------:R-:W-:Y:S01]  /*4320*/  IMAD R45, R43, -0x8, R20 ;  /* 0xfffffff82b2d7824 */ /* 0x000fe200078e0214 */
[----:B------:R-:W-:-:S03]  /*4330*/  ISETP.NE.AND P0, PT, R23, 0x1, PT ;  /* 0x000000011700780c */ /* 0x000fc60003f05270 */
[----:B------:R-:W-:Y:S01]  /*4340*/  IMAD R2, R2, 0x258, RZ ;  /* 0x0000025802027824 */ /* 0x000fe200078e02ff */
[----:B------:R-:W-:-:S03]  /*4350*/  VIMNMX.U32 R45, PT, PT, R45, 0x8, PT ;  /* 0x000000082d2d7848 */ /* 0x000fc60003fe0000 */
[----:B------:R-:W-:Y:S01]  /*4360*/  IMAD.MOV R5, RZ, RZ, -R2 ;  /* 0x000000ffff057224 */ /* 0x000fe200078e0a02 */
[----:B------:R-:W-:-:S04]  /*4370*/  MOV R2, 0x43c0 ;  /* 0x000043c000027802 */ /* 0x000fc80000000f00 */
[----:B------:R-:W-:-:S05]  /*4380*/  PRMT R5, R5, 0x7710, RZ ;  /* 0x0000771005057816 */ /* 0x000fca00000000ff */
[----:B------:R-:W-:-:S05]  /*4390*/  IMAD.IADD R44, R5, 0x1, R24 ;  /* 0x00000001052c7824 */ /* 0x000fca00078e0218 */
[----:B------:R-:W-:Y:S02]  /*43a0*/  LOP3.LUT R11, R44, 0xffff, RZ, 0xc0, !PT ;  /* 0x0000ffff2c0b7812 */ /* 0x000fe400078ec0ff */
[----:B------:R-:W-:Y:S05]  /*43b0*/  CALL.REL.NOINC `($__internal_3_$__cuda_sm20_div_u16) ;  /* 0x0000001800707944 */ /* 0x000fea0003c00000 */
[C---:B------:R-:W-:Y:S01]  /*43c0*/  IMAD.SHL.U32 R7, R21.reuse, 0x8, RZ ;  /* 0x0000000815077824 */ /* 0x040fe200078e00ff */
[----:B------:R-:W-:Y:S02]  /*43d0*/  SHF.R.U32.HI R5, RZ, 0x1, R21 ;  /* 0x00000001ff057819 */ /* 0x000fe40000011615 */
[----:B------:R-:W-:Y:S02]  /*43e0*/  LOP3.LUT R40, R21, 0x1, RZ, 0xc0, !PT ;  /* 0x0000000115287812 */ /* 0x000fe400078ec0ff */
[----:B------:R-:W-:Y:S02]  /*43f0*/  LOP3.LUT R7, R7, 0x8, RZ, 0xc0, !PT ;  /* 0x0000000807077812 */ /* 0x000fe400078ec0ff */
[----:B------:R-:W-:Y:S01]  /*4400*/  LOP3.LUT R5, R5, 0x1, RZ, 0xc0, !PT ;  /* 0x0000000105057812 */ /* 0x000fe200078ec0ff */
[----:B------:R-:W-:Y:S02]  /*4410*/  IMAD R40, R40, 0x60, RZ ;  /* 0x0000006028287824 */ /* 0x000fe400078e02ff */
[----:B------:R-:W-:-:S02]  /*4420*/  IMAD.IADD R2, R0, 0x1, R7 ;  /* 0x0000000100027824 */ /* 0x000fc400078e0207 */
[----:B------:R-:W-:-:S04]  /*4430*/  IMAD.U32 R5, R5, -0x80000000, RZ ;  /* 0x8000000005057824 */ /* 0x000fc800078e00ff */
[----:B------:R-:W1:Y:S02]  /*4440*/  SYNCS.PHASECHK.TRANS64.TRYWAIT P1, [R2+URZ+0x36ca8], R5 ;  /* 0x036ca805020075a7 */ /* 0x000e6400080211ff */
[----:B-1----:R-:W-:Y:S05]  /*4450*/  @!P1 BRA `(.L_x_45) ;  /* 0x00000018000c9947 */ /* 0x002fea0003800000 */
.L_x_102:
[----:B------:R-:W-:Y:S01]  /*4460*/  NOP ;  /* 0x0000000000007918 */ /* 0x000fe20000000000 */
[----:B------:R-:W-:Y:S05]  /*4470*/  @P2 BRA `(.L_x_46) ;  /* 0x0000000000042947 */ /* 0x000fea0003800000 */
[----:B------:R-:W-:-:S04]  /*4480*/  DEPBAR.LE SB0, 0x1 ;  /* 0x000080400000791a */ /* 0x000fc80000000000 */
.L_x_46:
[----:B------:R-:W-:Y:S05]  /*4490*/  WARPSYNC.ALL ;  /* 0x0000000000007948 */ /* 0x000fea0003800000 */
[----:B------:R-:W-:Y:S01]  /*44a0*/  NOP ;  /* 0x0000000000007918 */ /* 0x000fe20000000000 */
[----:B------:R-:W-:Y:S01]  /*44b0*/  BAR.SYNC.DEFER_BLOCKING 0x8, 0x80 ;  /* 0x0202000000007b1d */ /* 0x000fe20000010000 */
[----:B------:R-:W-:Y:S01]  /*44c0*/  R2UR UR5, R40 ;  /* 0x00000000280572ca */ /* 0x000fe200000e0000 */
[----:B------:R-:W-:Y:S01]  /*44d0*/  IMAD R42, R22, 0x2000, R39 ;  /* 0x00002000162a7824 */ /* 0x000fe200078e0227 */
[----:B------:R-:W-:Y:S02]  /*44e0*/  R2UR UR4, R40 ;  /* 0x00000000280472ca */ /* 0x000fe400000e0000 */
[----:B------:R-:W-:Y:S01]  /*44f0*/  ISETP.NE.AND P1, PT, R3, RZ, PT ;  /* 0x000000ff0300720c */ /* 0x000fe20003f25270 */
[----:B------:R-:W-:-:S08]  /*4500*/  IMAD R42, R37, 0x80, R42 ;  /* 0x00000080252a7824 */ /* 0x000fd000078e022a */
[----:B------:R-:W2:Y:S01]  /*4510*/  LDTM.x8 R12, tmem[UR5] ;  /* 0x00000005000c79ee */ /* 0x000ea200081c0000 */
[C---:B------:R-:W-:Y:S01]  /*4520*/  R2UR UR5, R40.reuse ;  /* 0x00000000280572ca */ /* 0x040fe200000e0000 */
[----:B------:R-:W-:Y:S01]  /*4530*/  NOP ;  /* 0x0000000000007918 */ /* 0x000fe20000000000 */
[----:B-12---:R-:W1:Y:S01]  /*4540*/  LDTM.x8 R4, tmem[UR4+0x8] ;  /* 0x00000804000479ee */ /* 0x006e6200081c0000 */
[----:B------:R-:W-:Y:S02]  /*4550*/  R2UR UR4, R40 ;  /* 0x00000000280472ca */ /* 0x000fe400000e0000 */
[----:B------:R-:W-:Y:S01]  /*4560*/  F2FP.BF16.F32.PACK_AB R28, R13, R12 ;  /* 0x0000000c0d1c723e */ /* 0x000fe200000010ff */
[----:B------:R-:W-:Y:S01]  /*4570*/  IMAD R13, R36, 0x10, R42 ;  /* 0x00000010240d7824 */ /* 0x000fe200078e022a */
[----:B------:R-:W-:Y:S02]  /*4580*/  F2FP.BF16.F32.PACK_AB R29, R15, R14 ;  /* 0x0000000e0f1d723e */ /* 0x000fe400000010ff */
[----:B------:R-:W-:-:S02]  /*4590*/  F2FP.BF16.F32.PACK_AB R30, R17, R16 ;  /* 0x00000010111e723e */ /* 0x000fc400000010ff */
[----:B------:R-:W-:Y:S02]  /*45a0*/  F2FP.BF16.F32.PACK_AB R31, R19, R18 ;  /* 0x00000012131f723e */ /* 0x000fe400000010ff */
[----:B-1----:R-:W-:Y:S01]  /*45b0*/  F2FP.BF16.F32.PACK_AB R32, R5, R4 ;  /* 0x000000040520723e */ /* 0x002fe200000010ff */
[----:B------:R-:W-:Y:S01]  /*45c0*/  IMAD R5, R27, 0x10, R42 ;  /* 0x000000101b057824 */ /* 0x000fe200078e022a */
[----:B------:R-:W-:Y:S01]  /*45d0*/  F2FP.BF16.F32.PACK_AB R33, R7, R6 ;  /* 0x000000060721723e */ /* 0x000fe200000010ff */
[C---:B------:R-:W-:Y:S01]  /*45e0*/  IMAD.IADD R4, R0.reuse, 0x1, R13 ;  /* 0x0000000100047824 */ /* 0x040fe200078e020d */
[----:B------:R-:W-:Y:S01]  /*45f0*/  F2FP.BF16.F32.PACK_AB R34, R9, R8 ;  /* 0x000000080922723e */ /* 0x000fe200000010ff */
[----:B------:R-:W-:Y:S01]  /*4600*/  IMAD.IADD R6, R0, 0x1, R5 ;  /* 0x0000000100067824 */ /* 0x000fe200078e0205 */
[----:B------:R-:W-:Y:S02]  /*4610*/  F2FP.BF16.F32.PACK_AB R35, R11, R10 ;  /* 0x0000000a0b23723e */ /* 0x000fe400000010ff */
[----:B------:R-:W-:Y:S01]  /*4620*/  PRMT R5, R45, 0x9910, RZ ;  /* 0x000099102d057816 */ /* 0x000fe200000000ff */
[----:B------:R1:W-:Y:S01]  /*4630*/  STS.128 [R4], R28 ;  /* 0x0000001c04007388 */ /* 0x0003e20000000c00 */
[----:B------:R-:W-:Y:S01]  /*4640*/  NOP ;  /* 0x0000000000007918 */ /* 0x000fe20000000000 */
[----:B------:R-:W-:-:S02]  /*4650*/  PRMT R45, R41, 0x9910, RZ ;  /* 0x00009910292d7816 */ /* 0x000fc400000000ff */
[----:B------:R2:W-:Y:S01]  /*4660*/  STS.128 [R6], R32 ;  /* 0x0000002006007388 */ /* 0x0005e20000000c00 */
[----:B------:R-:W-:Y:S01]  /*4670*/  LOP3.LUT R41, R41, 0xffff, RZ, 0xc0, !PT ;  /* 0x0000ffff29297812 */ /* 0x000fe200078ec0ff */
[----:B------:R-:W3:Y:S01]  /*4680*/  LDTM.x8 R12, tmem[UR5+0x10] ;  /* 0x00001005000c79ee */ /* 0x000ee200081c0000 */
[----:B------:R-:W-:-:S03]  /*4690*/  NOP ;  /* 0x0000000000007918 */ /* 0x000fc60000000000 */
[----:B------:R-:W-:Y:S02]  /*46a0*/  IMAD R41, R41, 0x60, RZ ;  /* 0x0000006029297824 */ /* 0x000fe400078e02ff */
[----:B-1----:R-:W-:Y:S01]  /*46b0*/  IMAD.MOV.U32 R28, RZ, RZ, R5 ;  /* 0x000000ffff1c7224 */ /* 0x002fe200078e0005 */
[----:B---3--:R-:W-:Y:S02]  /*46c0*/  F2FP.BF16.F32.PACK_AB R12, R13, R12 ;  /* 0x0000000c0d0c723e */ /* 0x008fe400000010ff */
[----:B------:R-:W-:Y:S01]  /*46d0*/  F2FP.BF16.F32.PACK_AB R13, R15, R14 ;  /* 0x0000000e0f0d723e */ /* 0x000fe200000010ff */
[----:B--2---:R-:W1:Y:S01]  /*46e0*/  LDTM.x8 R4, tmem[UR4+0x18] ;  /* 0x00001804000479ee */ /* 0x004e6200081c0000 */
[----:B------:R-:W-:Y:S01]  /*46f0*/  F2FP.BF16.F32.PACK_AB R14, R17, R16 ;  /* 0x00000010110e723e */ /* 0x000fe200000010ff */
[----:B------:R-:W-:Y:S01]  /*4700*/  IMAD R17, R26, 0x10, R42 ;  /* 0x000000101a117824 */ /* 0x000fe200078e022a */
[----:B------:R-:W-:Y:S01]  /*4710*/  F2FP.BF16.F32.PACK_AB R15, R19, R18 ;  /* 0x00000012130f723e */ /* 0x000fe200000010ff */
[----:B------:R-:W-:-:S02]  /*4720*/  IMAD R45, R45, R28, RZ ;  /* 0x0000001c2d2d7224 */ /* 0x000fc400078e02ff */
[----:B------:R-:W-:Y:S02]  /*4730*/  IMAD.IADD R17, R0, 0x1, R17 ;  /* 0x0000000100117824 */ /* 0x000fe400078e0211 */
[----:B------:R-:W-:-:S03]  /*4740*/  IMAD.MOV R28, RZ, RZ, -R45 ;  /* 0x000000ffff1c7224 */ /* 0x000fc600078e0a2d */
[----:B------:R2:W-:Y:S01]  /*4750*/  STS.128 [R17], R12 ;  /* 0x0000000c11007388 */ /* 0x0005e20000000c00 */
[----:B------:R-:W-:Y:S01]  /*4760*/  NOP ;  /* 0x0000000000007918 */ /* 0x000fe20000000000 */
[----:B------:R-:W-:-:S05]  /*4770*/  PRMT R29, R28, 0x7710, RZ ;  /* 0x000077101c1d7816 */ /* 0x000fca00000000ff */
[----:B------:R-:W-:-:S05]  /*4780*/  IMAD.IADD R44, R44, 0x1, R29 ;  /* 0x000000012c2c7824 */ /* 0x000fca00078e021d */
[----:B------:R-:W-:Y:S02]  /*4790*/  LOP3.LUT R44, R44, 0xffff, RZ, 0xc0, !PT ;  /* 0x0000ffff2c2c7812 */ /* 0x000fe400078ec0ff */
[----:B-1----:R-:W-:Y:S02]  /*47a0*/  F2FP.BF16.F32.PACK_AB R4, R5, R4 ;  /* 0x000000040504723e */ /* 0x002fe400000010ff */
[----:B------:R-:W-:Y:S01]  /*47b0*/  F2FP.BF16.F32.PACK_AB R5, R7, R6 ;  /* 0x000000060705723e */ /* 0x000fe200000010ff */
[----:B------:R-:W-:Y:S01]  /*47c0*/  IMAD R43, R43, 0x8, R44 ;  /* 0x000000082b2b7824 */ /* 0x000fe200078e022c */
[----:B------:R-:W-:Y:S01]  /*47d0*/  F2FP.BF16.F32.PACK_AB R6, R9, R8 ;  /* 0x000000080906723e */ /* 0x000fe200000010ff */
[----:B------:R-:W-:Y:S01]  /*47e0*/  IMAD R9, R25, 0x10, R42 ;  /* 0x0000001019097824 */ /* 0x000fe200078e022a */
[----:B------:R-:W-:Y:S01]  /*47f0*/  F2FP.BF16.F32.PACK_AB R7, R11, R10 ;  /* 0x0000000a0b07723e */ /* 0x000fe200000010ff */
[----:B------:R-:W-:Y:S02]  /*4800*/  IMAD.SHL.U32 R43, R43, 0x80, RZ ;  /* 0x000000802b2b7824 */ /* 0x000fe400078e00ff */
[----:B------:R-:W-:-:S05]  /*4810*/  IMAD.IADD R9, R0, 0x1, R9 ;  /* 0x0000000100097824 */ /* 0x000fca00078e0209 */
[----:B------:R2:W-:Y:S01]  /*4820*/  STS.128 [R9], R4 ;  /* 0x0000000409007388 */ /* 0x0005e20000000c00 */
[----:B------:R1:W-:Y:S06]  /*4830*/  MEMBAR.ALL.CTA ;  /* 0x0000000000007992 */ /* 0x0003ec0000008000 */
[----:B-1----:R-:W1:Y:S02]  /*4840*/  FENCE.VIEW.ASYNC.S ;  /* 0x00000000000073c6 */ /* 0x002e640000000000 */
[----:B-1----:R-:W-:Y:S06]  /*4850*/  BAR.SYNC.DEFER_BLOCKING 0x8, 0x80 ;  /* 0x0202000000007b1d */ /* 0x002fec0000010000 */
[----:B------:R-:W-:Y:S05]  /*4860*/  @P1 BRA `(.L_x_47) ;  /* 0x0000000000381947 */ /* 0x000fea0003800000 */
[----:B------:R-:W-:Y:S01]  /*4870*/  ELECT P2, URZ, PT ;  /* 0x0000000000ff782f */ /* 0x000fe20003840000 */
[----:B------:R-:W-:-:S12]  /*4880*/  BSSY.RECONVERGENT B0, `(.L_x_47) ;  /* 0x000000c000007945 */ /* 0x000fd80003800200 */
[----:B------:R-:W-:Y:S05]  /*4890*/  @!P2 BRA `(.L_x_48) ;  /* 0x000000000028a947 */ /* 0x000fea0003800000 */
[----:B------:R-:W1:Y:S01]  /*48a0*/  LDCU.64 UR8, c[0x0][0x348] ;  /* 0x00006900ff0877ac */ /* 0x000e620008000a00 */
[----:B------:R-:W-:Y:S02]  /*48b0*/  R2UR UR7, R22 ;  /* 0x00000000160772ca */ /* 0x000fe400000e0000 */
[----:B------:R-:W-:Y:S02]  /*48c0*/  R2UR UR4, R0 ;  /* 0x00000000000472ca */ /* 0x000fe400000e0000 */
[----:B------:R-:W-:Y:S02]  /*48d0*/  R2UR UR5, R41 ;  /* 0x00000000290572ca */ /* 0x000fe400000e0000 */
[----:B------:R-:W-:-:S09]  /*48e0*/  R2UR UR6, R43 ;  /* 0x000000002b0672ca */ /* 0x000fd200000e0000 */
[----:B------:R-:W-:Y:S02]  /*48f0*/  ULEA UR4, UR7, UR4, 0xd ;  /* 0x0000000407047291 */ /* 0x000fe4000f8e68ff */
[----:B-1----:R-:W-:-:S04]  /*4900*/  UIADD3 UR8, UP0, UPT, UR8, 0x240, URZ ;  /* 0x0000024008087890 */ /* 0x002fc8000ff1e0ff */
[----:B------:R-:W-:-:S09]  /*4910*/  UIADD3.X UR9, UPT, UPT, URZ, UR9, URZ, UP0, !UPT ;  /* 0x00000009ff097290 */ /* 0x000fd200087fe4ff */
[----:B------:R1:W-:Y:S02]  /*4920*/  UTMASTG.2D [UR4], [UR8] ;  /* 0x00000004080073b5 */ /* 0x0003e40008008000 */
[----:B-1----:R0:W-:Y:S02]  /*4930*/  UTMACMDFLUSH ;  /* 0x00000000000079b7 */ /* 0x0021e40000000000 */
.L_x_48:
[----:B------:R-:W-:Y:S05]  /*4940*/  BSYNC.RECONVERGENT B0 ;  /* 0x0000000000007941 */ /* 0x000fea0003800200 */
.L_x_47:
[----:B------:R-:W-:Y:S05]  /*4950*/  @P1 BRA `(.L_x_49) ;  /* 0x0000000000041947 */ /* 0x000fea0003800000 */
[----:B------:R-:W-:-:S04]  /*4960*/  DEPBAR.LE SB0, 0x1 ;  /* 0x000080400000791a */ /* 0x000fc80000000000 */
.L_x_49:
[----:B------:R-:W-:Y:S01]  /*4970*/  BAR.SYNC.DEFER_BLOCKING 0x8, 0x80 ;  /* 0x0202000000007b1d */ /* 0x000fe20000010000 */
[C---:B------:R-:W-:Y:S02]  /*4980*/  R2UR UR5, R40.reuse ;  /* 0x00000000280572ca */ /* 0x040fe400000e0000 */
[----:B------:R-:W-:Y:S02]  /*4990*/  R2UR UR4, R40 ;  /* 0x00000000280472ca */ /* 0x000fe400000e0000 */
[----:B------:R-:W-:-:S04]  /*49a0*/  LOP3.LUT R42, R22, 0x1, RZ, 0xc0, !PT ;  /* 0x00000001162a7812 */ /* 0x000fc800078ec0ff */
[----:B------:R-:W-:-:S05]  /*49b0*/  LOP3.LUT R22, R42, 0x1, RZ, 0x3c, !PT ;  /* 0x000000012a167812 */ /* 0x000fca00078e3cff */
[----:B--2---:R-:W1:Y:S01]  /*49c0*/  LDTM.x8 R12, tmem[UR5+0x20] ;  /* 0x00002005000c79ee */ /* 0x004e6200081c0000 */
[----:B------:R-:W-:-:S04]  /*49d0*/  IMAD R44, R22, 0x2000, R39 ;  /* 0x00002000162c7824 */ /* 0x000fc800078e0227 */
[----:B------:R-:W-:-:S04]  /*49e0*/  IMAD R44, R37, 0x80, R44 ;  /* 0x00000080252c7824 */ /* 0x000fc800078e022c */
[--C-:B------:R-:W-:Y:S01]  /*49f0*/  IMAD R45, R27, 0x10, R44.reuse ;  /* 0x000000101b2d7824 */ /* 0x100fe200078e022c */
[----:B------:R-:W-:Y:S01]  /*4a00*/  NOP ;  /* 0x0000000000007918 */ /* 0x000fe20000000000 */
[----:B-1----:R-:W1:Y:S02]  /*4a10*/  LDTM.x8 R4, tmem[UR4+0x28] ;  /* 0x00002804000479ee */ /* 0x002e6400081c0000 */
[----:B------:R-:W-:Y:S01]  /*4a20*/  IMAD.IADD R45, R0, 0x1, R45 ;  /* 0x00000001002d7824 */ /* 0x000fe200078e022d */
[----:B------:R-:W-:Y:S01]  /*4a30*/  F2FP.BF16.F32.PACK_AB R32, R13, R12 ;  /* 0x0000000c0d20723e */ /* 0x000fe200000010ff */
[----:B------:R-:W-:Y:S01]  /*4a40*/  IMAD R13, R36, 0x10, R44 ;  /* 0x00000010240d7824 */ /* 0x000fe200078e022c */
[----:B------:R-:W-:Y:S02]  /*4a50*/  F2FP.BF16.F32.PACK_AB R33, R15, R14 ;  /* 0x0000000e0f21723e */ /* 0x000fe400000010ff */
[----:B------:R-:W-:Y:S02]  /*4a60*/  F2FP.BF16.F32.PACK_AB R34, R17, R16 ;  /* 0x000000101122723e */ /* 0x000fe400000010ff */
[----:B------:R-:W-:-:S02]  /*4a70*/  F2FP.BF16.F32.PACK_AB R35, R19, R18 ;  /* 0x000000121323723e */ /* 0x000fc400000010ff */
[----:B-1----:R-:W-:Y:S01]  /*4a80*/  F2FP.BF16.F32.PACK_AB R28, R5, R4 ;  /* 0x00000004051c723e */ /* 0x002fe200000010ff */
[----:B------:R-:W-:Y:S01]  /*4a90*/  IMAD.IADD R5, R0, 0x1, R13 ;  /* 0x0000000100057824 */ /* 0x000fe200078e020d */
[----:B------:R-:W-:Y:S02]  /*4aa0*/  F2FP.BF16.F32.PACK_AB R29, R7, R6 ;  /* 0x00000006071d723e */ /* 0x000fe400000010ff */
[----:B------:R-:W-:Y:S02]  /*4ab0*/  F2FP.BF16.F32.PACK_AB R30, R9, R8 ;  /* 0x00000008091e723e */ /* 0x000fe400000010ff */
[----:B------:R1:W-:Y:S01]  /*4ac0*/  STS.128 [R5], R32 ;  /* 0x0000002005007388 */ /* 0x0003e20000000c00 */
[----:B------:R-:W-:Y:S01]  /*4ad0*/  NOP ;  /* 0x0000000000007918 */ /* 0x000fe20000000000 */
[----:B------:R-:W-:Y:S01]  /*4ae0*/  F2FP.BF16.F32.PACK_AB R31, R11, R10 ;  /* 0x0000000a0b1f723e */ /* 0x000fe200000010ff */
[----:B------:R-:W2:Y:S04]  /*4af0*/  LDTM.x8 R12, tmem[UR5+0x30] ;  /* 0x00003005000c79ee */ /* 0x000ea800081c0000 */
[----:B------:R3:W-:Y:S01]  /*4b00*/  STS.128 [R45], R28 ;  /* 0x0000001c2d007388 */ /* 0x0007e20000000c00 */
[----:B------:R-:W-:Y:S01]  /*4b10*/  NOP ;  /* 0x0000000000007918 */ /* 0x000fe20000000000 */
[----:B--2---:R-:W-:-:S02]  /*4b20*/  F2FP.BF16.F32.PACK_AB R12, R13, R12 ;  /* 0x0000000c0d0c723e */ /* 0x004fc400000010ff */
[----:B------:R-:W-:Y:S01]  /*4b30*/  F2FP.BF16.F32.PACK_AB R13, R15, R14 ;  /* 0x0000000e0f0d723e */ /* 0x000fe200000010ff */
[----:B-1----:R-:W1:Y:S01]  /*4b40*/  LDTM.x8 R4, tmem[UR4+0x38] ;  /* 0x00003804000479ee */ /* 0x002e6200081c0000 */
[----:B------:R-:W-:Y:S01]  /*4b50*/  F2FP.BF16.F32.PACK_AB R14, R17, R16 ;  /* 0x00000010110e723e */ /* 0x000fe200000010ff */
[--C-:B------:R-:W-:Y:S01]  /*4b60*/  IMAD R17, R26, 0x10, R44.reuse ;  /* 0x000000101a117824 */ /* 0x100fe200078e022c */
[----:B------:R-:W-:Y:S01]  /*4b70*/  F2FP.BF16.F32.PACK_AB R15, R19, R18 ;  /* 0x00000012130f723e */ /* 0x000fe200000010ff */
[----:B------:R-:W-:Y:S02]  /*4b80*/  IMAD R19, R25, 0x10, R44 ;  /* 0x0000001019137824 */ /* 0x000fe400078e022c */
[C---:B------:R-:W-:Y:S02]  /*4b90*/  IMAD.IADD R17, R0.reuse, 0x1, R17 ;  /* 0x0000000100117824 */ /* 0x040fe400078e0211 */
[----:B------:R-:W-:-:S03]  /*4ba0*/  IMAD.IADD R19, R0, 0x1, R19 ;  /* 0x0000000100137824 */ /* 0x000fc600078e0213 */
[----:B------:R3:W-:Y:S01]  /*4bb0*/  STS.128 [R17], R12 ;  /* 0x0000000c11007388 */ /* 0x0007e20000000c00 */
[----:B------:R-:W-:Y:S01]  /*4bc0*/  NOP ;  /* 0x0000000000007918 */ /* 0x000fe20000000000 */
[----:B-1----:R-:W-:Y:S02]  /*4bd0*/  F2FP.BF16.F32.PACK_AB R4, R5, R4 ;  /* 0x000000040504723e */ /* 0x002fe400000010ff */
[----:B------:R-:W-:Y:S02]  /*4be0*/  F2FP.BF16.F32.PACK_AB R5, R7, R6 ;  /* 0x000000060705723e */ /* 0x000fe400000010ff */
[----:B------:R-:W-:Y:S02]  /*4bf0*/  F2FP.BF16.F32.PACK_AB R6, R9, R8 ;  /* 0x000000080906723e */ /* 0x000fe400000010ff */
[----:B------:R-:W-:-:S05]  /*4c00*/  F2FP.BF16.F32.PACK_AB R7, R11, R10 ;  /* 0x0000000a0b07723e */ /* 0x000fca00000010ff */
        /* <DEDUP_REMOVED lines=14> */
[----:B-1----:R-:W-:Y:S02]  /*4cf0*/  UIADD3 UR8, UP0, UPT, UR8, 0x240, URZ ;  /* 0x0000024008087890 */ /* 0x002fe4000ff1e0ff */
[----:B------:R-:W-:Y:S02]  /*4d00*/  UIADD3 UR5, UPT, UPT, UR5, 0x20, URZ ;  /* 0x0000002005057890 */ /* 0x000fe4000fffe0ff */
[----:B------:R-:W-:-:S09]  /*4d10*/  UIADD3.X UR9, UPT, UPT, URZ, UR9, URZ, UP0, !UPT ;  /* 0x00000009ff097290 */ /* 0x000fd200087fe4ff */
[----:B------:R1:W-:Y:S02]  /*4d20*/  UTMASTG.2D [UR4], [UR8] ;  /* 0x00000004080073b5 */ /* 0x0003e40008008000 */
[----:B-1----:R0:W-:Y:S02]  /*4d30*/  UTMACMDFLUSH ;  /* 0x00000000000079b7 */ /* 0x0021e40000000000 */
.L_x_52:
[----:B------:R-:W-:Y:S05]  /*4d40*/  BSYNC.RECONVERGENT B0 ;  /* 0x0000000000007941 */ /* 0x000fea0003800200 */
.L_x_51:
[----:B------:R-:W-:-:S04]  /*4d50*/  DEPBAR.LE SB0, 0x1 ;  /* 0x000080400000791a */ /* 0x000fc80000000000 */
.L_x_50:
[----:B------:R-:W-:Y:S01]  /*4d60*/  BAR.SYNC.DEFER_BLOCKING 0x8, 0x80 ;  /* 0x0202000000007b1d */ /* 0x000fe20000010000 */
[----:B------:R-:W-:Y:S01]  /*4d70*/  R2UR UR5, R40 ;  /* 0x00000000280572ca */ /* 0x000fe200000e0000 */
[----:B---3--:R-:W-:Y:S01]  /*4d80*/  IMAD R28, R42, 0x2000, R39 ;  /* 0x000020002a1c7824 */ /* 0x008fe200078e0227 */
[----:B------:R-:W-:Y:S01]  /*4d90*/  R2UR UR4, R40 ;  /* 0x00000000280472ca */ /* 0x000fe200000e0000 */
[----:B------:R-:W-:Y:S02]  /*4da0*/  VIADD R2, R2, 0x36cb8 ;  /* 0x00036cb802027836 */ /* 0x000fe40000000000 */
[----:B------:R-:W-:-:S03]  /*4db0*/  IMAD R40, R37, 0x80, R28 ;  /* 0x0000008025287824 */ /* 0x000fc600078e021c */
[----:B------:R-:W-:Y:S01]  /*4dc0*/  PRMT R2, RZ, 0x654, R2 ;  /* 0x00000654ff027816 */ /* 0x000fe20000000002 */
[----:B------:R-:W-:-:S04]  /*4dd0*/  IMAD R45, R36, 0x10, R40 ;  /* 0x00000010242d7824 */ /* 0x000fc800078e0228 */
[----:B------:R-:W1:Y:S01]  /*4de0*/  LDTM.x8 R12, tmem[UR5+0x40] ;  /* 0x00004005000c79ee */ /* 0x000e6200081c0000 */
[----:B------:R-:W-:Y:S01]  /*4df0*/  IMAD.IADD R45, R0, 0x1, R45 ;  /* 0x00000001002d7824 */ /* 0x000fe200078e022d */
[----:B------:R-:W-:Y:S01]  /*4e00*/  NOP ;  /* 0x0000000000007918 */ /* 0x000fe20000000000 */
[----:B-1----:R-:W1:Y:S01]  /*4e10*/  LDTM.x8 R4, tmem[UR4+0x48] ;  /* 0x00004804000479ee */ /* 0x002e6200081c0000 */
[----:B------:R-:W-:Y:S02]  /*4e20*/  F2FP.BF16.F32.PACK_AB R32, R13, R12 ;  /* 0x0000000c0d20723e */ /* 0x000fe400000010ff */
[----:B------:R-:W-:Y:S02]  /*4e30*/  F2FP.BF16.F32.PACK_AB R33, R15, R14 ;  /* 0x0000000e0f21723e */ /* 0x000fe400000010ff */
[----:B------:R-:W-:Y:S02]  /*4e40*/  F2FP.BF16.F32.PACK_AB R34, R17, R16 ;  /* 0x000000101122723e */ /* 0x000fe400000010ff */
[----:B------:R-:W-:-:S02]  /*4e50*/  F2FP.BF16.F32.PACK_AB R35, R19, R18 ;  /* 0x000000121323723e */ /* 0x000fc400000010ff */
[----:B-1----:R-:W-:Y:S01]  /*4e60*/  F2FP.BF16.F32.PACK_AB R28, R5, R4 ;  /* 0x00000004051c723e */ /* 0x002fe200000010ff */
[----:B------:R-:W-:Y:S01]  /*4e70*/  IMAD R5, R27, 0x10, R40 ;  /* 0x000000101b057824 */ /* 0x000fe200078e0228 */
[----:B------:R-:W-:Y:S01]  /*4e80*/  F2FP.BF16.F32.PACK_AB R29, R7, R6 ;  /* 0x00000006071d723e */ /* 0x000fe200000010ff */
[----:B------:R1:W-:Y:S01]  /*4e90*/  STS.128 [R45], R32 ;  /* 0x000000202d007388 */ /* 0x0003e20000000c00 */
[----:B------:R-:W-:Y:S01]  /*4ea0*/  F2FP.BF16.F32.PACK_AB R30, R9, R8 ;  /* 0x00000008091e723e */ /* 0x000fe200000010ff */
[----:B------:R-:W-:Y:S01]  /*4eb0*/  IMAD.IADD R44, R0, 0x1, R5 ;  /* 0x00000001002c7824 */ /* 0x000fe200078e0205 */
[----:B------:R-:W-:Y:S01]  /*4ec0*/  F2FP.BF16.F32.PACK_AB R31, R11, R10 ;  /* 0x0000000a0b1f723e */ /* 0x000fe200000010ff */
[----:B------:R-:W-:Y:S01]  /*4ed0*/  NOP ;  /* 0x0000000000007918 */ /* 0x000fe20000000000 */
[----:B------:R-:W2:Y:S03]  /*4ee0*/  LDTM.x8 R12, tmem[UR5+0x50] ;  /* 0x00005005000c79ee */ /* 0x000ea600081c0000 */
[----:B------:R1:W-:Y:S01]  /*4ef0*/  STS.128 [R44], R28 ;  /* 0x0000001c2c007388 */ /* 0x0003e20000000c00 */
[----:B------:R-:W-:Y:S01]  /*4f00*/  NOP ;  /* 0x0000000000007918 */ /* 0x000fe20000000000 */
[----:B--2---:R-:W2:Y:S01]  /*4f10*/  LDTM.x8 R4, tmem[UR4+0x58] ;  /* 0x00005804000479ee */ /* 0x004ea200081c0000 */
[----:B------:R-:W-:-:S02]  /*4f20*/  F2FP.BF16.F32.PACK_AB R12, R13, R12 ;  /* 0x0000000c0d0c723e */ /* 0x000fc400000010ff */
[----:B------:R-:W-:Y:S02]  /*4f30*/  F2FP.BF16.F32.PACK_AB R13, R15, R14 ;  /* 0x0000000e0f0d723e */ /* 0x000fe400000010ff */
[----:B------:R-:W-:Y:S01]  /*4f40*/  F2FP.BF16.F32.PACK_AB R14, R17, R16 ;  /* 0x00000010110e723e */ /* 0x000fe200000010ff */
[--C-:B------:R-:W-:Y:S01]  /*4f50*/  IMAD R17, R26, 0x10, R40.reuse ;  /* 0x000000101a117824 */ /* 0x100fe200078e0228 */
[----:B------:R-:W-:Y:S02]  /*4f60*/  F2FP.BF16.F32.PACK_AB R15, R19, R18 ;  /* 0x00000012130f723e */ /* 0x000fe400000010ff */
[----:B--2---:R-:W-:Y:S01]  /*4f70*/  F2FP.BF16.F32.PACK_AB R4, R5, R4 ;  /* 0x000000040504723e */ /* 0x004fe200000010ff */
[C---:B------:R-:W-:Y:S01]  /*4f80*/  IMAD.IADD R17, R0.reuse, 0x1, R17 ;  /* 0x0000000100117824 */ /* 0x040fe200078e0211 */
[----:B------:R-:W-:Y:S02]  /*4f90*/  F2FP.BF16.F32.PACK_AB R5, R7, R6 ;  /* 0x000000060705723e */ /* 0x000fe400000010ff */
[----:B------:R-:W-:Y:S01]  /*4fa0*/  F2FP.BF16.F32.PACK_AB R6, R9, R8 ;  /* 0x000000080906723e */ /* 0x000fe200000010ff */
[----:B------:R-:W-:Y:S01]  /*4fb0*/  IMAD R9, R25, 0x10, R40 ;  /* 0x0000001019097824 */ /* 0x000fe200078e0228 */
[----:B------:R-:W-:Y:S01]  /*4fc0*/  F2FP.BF16.F32.PACK_AB R7, R11, R10 ;  /* 0x0000000a0b07723e */ /* 0x000fe200000010ff */
[----:B------:R1:W-:Y:S01]  /*4fd0*/  STS.128 [R17], R12 ;  /* 0x0000000c11007388 */ /* 0x0003e20000000c00 */
[----:B------:R-:W-:Y:S01]  /*4fe0*/  NOP ;  /* 0x0000000000007918 */ /* 0x000fe20000000000 */
[----:B------:R-:W-:-:S05]  /*4ff0*/  IMAD.IADD R9, R0, 0x1, R9 ;  /* 0x0000000100097824 */ /* 0x000fca00078e0209 */
[----:B------:R1:W-:Y:S01]  /*5000*/  STS.128 [R9], R4 ;  /* 0x0000000409007388 */ /* 0x0003e20000000c00 */
[----:B------:R-:W-:Y:S01]  /*5010*/  NOP ;  /* 0x0000000000007918 */ /* 0x000fe20000000000 */
[----:B------:R1:W-:Y:S01]  /*5020*/  SYNCS.ARRIVE.TRANS64.RED.A1T0 RZ, [R2+URZ], RZ ;  /* 0x000000ff02ff79a7 */ /* 0x0003e200081004ff */
[----:B------:R2:W-:Y:S06]  /*5030*/  MEMBAR.ALL.CTA ;  /* 0x0000000000007992 */ /* 0x0005ec0000008000 */
[----:B--2---:R-:W2:Y:S02]  /*5040*/  FENCE.VIEW.ASYNC.S ;  /* 0x00000000000073c6 */ /* 0x004ea40000000000 */
[----:B--2---:R-:W-:Y:S06]  /*5050*/  BAR.SYNC.DEFER_BLOCKING 0x8, 0x80 ;  /* 0x0202000000007b1d */ /* 0x004fec0000010000 */
[----:B------:R-:W-:Y:S05]  /*5060*/  @P1 BRA `(.L_x_53) ;  /* 0x00000000003c1947 */ /* 0x000fea0003800000 */
[----:B------:R-:W-:Y:S01]  /*5070*/  ELECT P1, URZ, PT ;  /* 0x0000000000ff782f */ /* 0x000fe20003820000 */
[----:B------:R-:W-:-:S12]  /*5080*/  BSSY.RECONVERGENT B0, `(.L_x_53) ;  /* 0x000000d000007945 */ /* 0x000fd80003800200 */
[----:B------:R-:W-:Y:S05]  /*5090*/  @!P1 BRA `(.L_x_54) ;  /* 0x00000000002c9947 */ /* 0x000fea0003800000 */
[----:B------:R-:W2:Y:S01]  /*50a0*/  LDCU.64 UR8, c[0x0][0x348] ;  /* 0x00006900ff0877ac */ /* 0x000ea20008000a00 */
[----:B------:R-:W-:Y:S02]  /*50b0*/  R2UR UR7, R42 ;  /* 0x000000002a0772ca */ /* 0x000fe400000e0000 */
[----:B------:R-:W-:Y:S02]  /*50c0*/  R2UR UR4, R0 ;  /* 0x00000000000472ca */ /* 0x000fe400000e0000 */
[----:B------:R-:W-:Y:S02]  /*50d0*/  R2UR UR5, R41 ;  /* 0x00000000290572ca */ /* 0x000fe400000e0000 */
[----:B------:R-:W-:-:S09]  /*50e0*/  R2UR UR6, R43 ;  /* 0x000000002b0672ca */ /* 0x000fd200000e0000 */
[----:B------:R-:W-:Y:S02]  /*50f0*/  ULEA UR4, UR7, UR4, 0xd ;  /* 0x0000000407047291 */ /* 0x000fe4000f8e68ff */
[----:B--2---:R-:W-:Y:S02]  /*5100*/  UIADD3 UR8, UP0, UPT, UR8, 0x240, URZ ;  /* 0x0000024008087890 */ /* 0x004fe4000ff1e0ff */
[----:B------:R-:W-:Y:S02]  /*5110*/  UIADD3 UR5, UPT, UPT, UR5, 0x40, URZ ;  /* 0x0000004005057890 */ /* 0x000fe4000fffe0ff */
[----:B------:R-:W-:-:S09]  /*5120*/  UIADD3.X UR9, UPT, UPT, URZ, UR9, URZ, UP0, !UPT ;  /* 0x00000009ff097290 */ /* 0x000fd200087fe4ff */
[----:B------:R2:W-:Y:S02]  /*5130*/  UTMASTG.2D [UR4], [UR8] ;  /* 0x00000004080073b5 */ /* 0x0005e40008008000 */
[----:B--2---:R0:W-:Y:S02]  /*5140*/  UTMACMDFLUSH ;  /* 0x00000000000079b7 */ /* 0x0041e40000000000 */
.L_x_54:
[----:B------:R-:W-:Y:S05]  /*5150*/  BSYNC.RECONVERGENT B0 ;  /* 0x0000000000007941 */ /* 0x000fea0003800200 */
.L_x_53:
[----:B------:R-:W-:Y:S02]  /*5160*/  IADD3 R24, PT, PT, R24, 0x96, RZ ;  /* 0x0000009618187810 */ /* 0x000fe40007ffe0ff */
[----:B------:R-:W-:Y:S01]  /*5170*/  IADD3 R38, PT, PT, R38, 0x96, RZ ;  /* 0x0000009626267810 */ /* 0x000fe20007ffe0ff */
[----:B------:R-:W-:Y:S06]  /*5180*/  @P0 BRA `(.L_x_55) ;  /* 0xfffffff000480947 */ /* 0x000fec000383ffff */
.L_x_44:
[----:B------:R-:W-:-:S13]  /*5190*/  ISETP.NE.AND P0, PT, R3, 0x3, PT ;  /* 0x000000030300780c */ /* 0x000fda0003f05270 */
[----:B------:R-:W-:Y:S05]  /*51a0*/  @P0 EXIT ;  /* 0x000000000000094d */ /* 0x000fea0003800000 */
[----:B------:R-:W-:Y:S05]  /*51b0*/  WARPSYNC.ALL ;  /* 0x0000000000007948 */ /* 0x000fea0003800000 */
[----:B------:R-:W-:Y:S01]  /*51c0*/  NOP ;  /* 0x0000000000007918 */ /* 0x000fe20000000000 */
[----:B------:R-:W2:Y:S01]  /*51d0*/  S2UR UR5, SR_CgaCtaId ;  /* 0x00000000000579c3 */ /* 0x000ea20000008800 */
[----:B------:R-:W-:Y:S02]  /*51e0*/  UMOV UR4, 0x50 ;  /* 0x0000005000047882 */ /* 0x000fe40000000000 */
[----:B--2---:R-:W-:-:S09]  /*51f0*/  ULEA UR5, UR5, UR4, 0x18 ;  /* 0x0000000405057291 */ /* 0x004fd2000f8ec0ff */
[----:B-1----:R-:W1:Y:S02]  /*5200*/  LDS R2, [UR5] ;  /* 0x00000005ff027984 */ /* 0x002e640008000800 */
[----:B-1----:R-:W-:-:S04]  /*5210*/  LOP3.LUT R0, R2, 0xff, RZ, 0xc0, !PT ;  /* 0x000000ff02007812 */ /* 0x002fc800078ec0ff */
[----:B------:R-:W-:-:S13]  /*5220*/  ISETP.NE.AND P0, PT, R0, 0xff, PT ;  /* 0x000000ff0000780c */ /* 0x000fda0003f05270 */
[----:B------:R-:W-:Y:S05]  /*5230*/  @P0 BRA `(.L_x_56) ;  /* 0x0000000000480947 */ /* 0x000fea0003800000 */
[----:B------:R-:W-:-:S04]  /*5240*/  SHF.R.U32.HI R0, RZ, 0x10, R2 ;  /* 0x00000010ff007819 */ /* 0x000fc80000011602 */
[----:B------:R-:W-:-:S04]  /*5250*/  LOP3.LUT R0, R0, 0x1, RZ, 0xc0, !PT ;  /* 0x0000000100007812 */ /* 0x000fc800078ec0ff */
[----:B------:R-:W-:-:S13]  /*5260*/  ISETP.NE.AND P0, PT, R0, 0x1, PT ;  /* 0x000000010000780c */ /* 0x000fda0003f05270 */
[----:B------:R-:W-:Y:S05]  /*5270*/  @P0 BRA `(.L_x_57) ;  /* 0x00000000002c0947 */ /* 0x000fea0003800000 */
[----:B------:R-:W1:Y:S01]  /*5280*/  S2R R0, SR_LANEID ;  /* 0x0000000000007919 */ /* 0x000e620000000000 */
[----:B------:R-:W-:Y:S01]  /*5290*/  IMAD.MOV.U32 R2, RZ, RZ, -0x10100 ;  /* 0xfffeff00ff027424 */ /* 0x000fe200078e00ff */
[----:B------:R-:W-:Y:S02]  /*52a0*/  VOTEU.ANY UR6, UPT, PT ;  /* 0x0000000000067886 */ /* 0x000fe400038e0100 */
[----:B------:R-:W-:Y:S01]  /*52b0*/  UFLO.U32 UR6, UR6 ;  /* 0x00000006000672bd */ /* 0x000fe200080e0000 */
[----:B------:R-:W2:Y:S05]  /*52c0*/  REDUX UR4, R2 ;  /* 0x00000000020473c4 */ /* 0x000eaa0000000000 */
[----:B-1----:R-:W-:-:S02]  /*52d0*/  ISETP.EQ.U32.AND P0, PT, R0, UR6, PT ;  /* 0x0000000600007c0c */ /* 0x002fc4000bf02070 */
[----:B--2---:R-:W-:Y:S01]  /*52e0*/  MOV R0, UR4 ;  /* 0x0000000400007c02 */ /* 0x004fe20008000f00 */
[----:B------:R-:W-:-:S05]  /*52f0*/  UMOV UR4, 0xfffeff00 ;  /* 0xfffeff0000047882 */ /* 0x000fca0000000000 */
[----:B------:R1:W-:Y:S05]  /*5300*/  UTCATOMSWS.AND URZ, UR4 ;  /* 0x0000000400ff79e3 */ /* 0x0003ea0008000000 */
[----:B------:R1:W-:Y:S01]  /*5310*/  @P0 ATOMS.AND RZ, [UR5], R0 ;  /* 0x00000000ffff098c */ /* 0x0003e2000a800005 */
[----:B------:R-:W-:Y:S05]  /*5320*/  BRA `(.L_x_58) ;  /* 0x0000000000147947 */ /* 0x000fea0003800000 */
.L_x_57:
[----:B------:R-:W-:Y:S02]  /*5330*/  MOV R2, 0x5350 ;  /* 0x0000535000027802 */ /* 0x000fe40000000f00 */
[----:B------:R-:W-:Y:S05]  /*5340*/  CALL.REL.NOINC `($__internal_0_$__cuda_sm10x_tcgen05_guardrail_trap_col_being_dealloced_not_returned_by_alloc) ;  /* 0x0000000800687944 */ /* 0x000fea0003c00000 */
[----:B------:R-:W-:Y:S05]  /*5350*/  BRA `(.L_x_58) ;  /* 0x0000000000087947 */ /* 0x000fea0003800000 */
.L_x_56:
[----:B------:R-:W-:Y:S02]  /*5360*/  MOV R2, 0x5380 ;  /* 0x0000538000027802 */ /* 0x000fe40000000f00 */
[----:B------:R-:W-:Y:S05]  /*5370*/  CALL.REL.NOINC `($__internal_2_$__cuda_sm10x_tcgen05_guardrail_trap_unallocated_columns_being_dealloced) ;  /* 0x0000000800747944 */ /* 0x000fea0003c00000 */
.L_x_58:
[----:B------:R-:W-:Y:S01]  /*5380*/  NOP ;  /* 0x0000000000007918 */ /* 0x000fe20000000000 */
[----:B-1----:R-:W-:Y:S05]  /*5390*/  EXIT ;  /* 0x000000000000794d */ /* 0x002fea0003800000 */
.L_x_14:
[----:B------:R-:W-:-:S07]  /*53a0*/  MOV R10, R11 ;  /* 0x0000000b000a7202 */ /* 0x000fce0000000f00 */
.L_x_59:
[----:B-1----:R1:W2:Y:S02]  /*53b0*/  SYNCS.PHASECHK.TRANS64.TRYWAIT P0, [R6+URZ+0x36c00], R11 ;  /* 0x036c000b060075a7 */ /* 0x0022a400080011ff */
[----:B--2---:R-:W-:Y:S05]  /*53c0*/  @!P0 NANOSLEEP.SYNCS 0x989680 ;  /* 0x009896800000895d */ /* 0x004fea0003900000 */
[----:B------:R-:W2:Y:S02]  /*53d0*/  @!P0 SYNCS.PHASECHK.TRANS64 P0, [R6+URZ+0x36c00], R11 ;  /* 0x036c000b060085a7 */ /* 0x000ea400080010ff */
[----:B--2---:R-:W-:Y:S05]  /*53e0*/  @!P0 BRA `(.L_x_59) ;  /* 0xfffffffc00f08947 */ /* 0x004fea000383ffff */
[----:B------:R-:W-:Y:S05]  /*53f0*/  BRA `(.L_x_60) ;  /* 0xffffffb400dc7947 */ /* 0x000fea000383ffff */
.L_x_16:
[----:B-1---5:R-:W-:-:S07]  /*5400*/  MOV R6, R7 ;  /* 0x0000000700067202 */ /* 0x022fce0000000f00 */
.L_x_61:
[----:B-1----:R1:W2:Y:S02]  /*5410*/  SYNCS.PHASECHK.TRANS64.TRYWAIT P0, [R2+URZ+0x36c00], R7 ;  /* 0x036c0007020075a7 */ /* 0x0022a400080011ff */
[----:B--2---:R-:W-:Y:S05]  /*5420*/  @!P0 NANOSLEEP.SYNCS 0x989680 ;  /* 0x009896800000895d */ /* 0x004fea0003900000 */
[----:B------:R-:W2:Y:S02]  /*5430*/  @!P0 SYNCS.PHASECHK.TRANS64 P0, [R2+URZ+0x36c00], R7 ;  /* 0x036c0007020085a7 */ /* 0x000ea400080010ff */
[----:B--2---:R-:W-:Y:S05]  /*5440*/  @!P0 BRA `(.L_x_61) ;  /* 0xfffffffc00f08947 */ /* 0x004fea000383ffff */
[----:B------:R-:W-:Y:S05]  /*5450*/  BRA `(.L_x_62) ;  /* 0xffffffb800487947 */ /* 0x000fea000383ffff */
.L_x_19:
[----:B------:R-:W-:Y:S02]  /*5460*/  MOV R10, UR13 ;  /* 0x0000000d000a7c02 */ /* 0x000fe40008000f00 */
[----:B------:R-:W-:Y:S02]  /*5470*/  MOV R11, UR13 ;  /* 0x0000000d000b7c02 */ /* 0x000fe40008000f00 */
[----:B------:R-:W-:-:S07]  /*5480*/  MOV R0, UR9 ;  /* 0x0000000900007c02 */ /* 0x000fce0008000f00 */
.L_x_63:
[----:B-1----:R1:W2:Y:S02]  /*5490*/  SYNCS.PHASECHK.TRANS64.TRYWAIT P0, [R0+URZ+0x36cb8], R11 ;  /* 0x036cb80b000075a7 */ /* 0x0022a400080011ff */
[----:B--2---:R-:W-:Y:S05]  /*54a0*/  @!P0 NANOSLEEP.SYNCS 0x989680 ;  /* 0x009896800000895d */ /* 0x004fea0003900000 */
[----:B------:R-:W2:Y:S02]  /*54b0*/  @!P0 SYNCS.PHASECHK.TRANS64 P0, [R0+URZ+0x36cb8], R11 ;  /* 0x036cb80b000085a7 */ /* 0x000ea400080010ff */
[----:B--2---:R-:W-:Y:S05]  /*54c0*/  @!P0 BRA `(.L_x_63) ;  /* 0xfffffffc00f08947 */ /* 0x004fea000383ffff */
[----:B------:R-:W-:Y:S05]  /*54d0*/  BRA `(.L_x_64) ;  /* 0xffffffbc00187947 */ /* 0x000fea000383ffff */
.L_x_20:
[----:B------:R-:W-:Y:S02]  /*54e0*/  MOV R2, UR13 ;  /* 0x0000000d00027c02 */ /* 0x000fe40008000f00 */
[----:B------:R-:W-:Y:S07]  /*54f0*/  MOV R10, R11 ;  /* 0x0000000b000a7202 */ /* 0x000fee0000000f00 */
.L_x_65:
[----:B-1----:R1:W2:Y:S02]  /*5500*/  SYNCS.PHASECHK.TRANS64.TRYWAIT P0, [R2+URZ+0x36c70], R11 ;  /* 0x036c700b020075a7 */ /* 0x0022a400080011ff */
[----:B--2---:R-:W-:Y:S05]  /*5510*/  @!P0 NANOSLEEP.SYNCS 0x989680 ;  /* 0x009896800000895d */ /* 0x004fea0003900000 */
[----:B------:R-:W2:Y:S02]  /*5520*/  @!P0 SYNCS.PHASECHK.TRANS64 P0, [R2+URZ+0x36c70], R11 ;  /* 0x036c700b020085a7 */ /* 0x000ea400080010ff */
[----:B--2---:R-:W-:Y:S05]  /*5530*/  @!P0 BRA `(.L_x_65) ;  /* 0xfffffffc00f08947 */ /* 0x004fea000383ffff */
[----:B------:R-:W-:Y:S05]  /*5540*/  BRA `(.L_x_66) ;  /* 0xffffffbc00247947 */ /* 0x000fea000383ffff */
.L_x_22:
[----:B------:R-:W-:Y:S02]  /*5550*/  MOV R0, UR9 ;  /* 0x0000000900007c02 */ /* 0x000fe40008000f00 */
[----:B------:R-:W-:Y:S07]  /*5560*/  MOV R12, R13 ;  /* 0x0000000d000c7202 */ /* 0x000fee0000000f00 */
.L_x_67:
[----:B-1----:R1:W2:Y:S02]  /*5570*/  SYNCS.PHASECHK.TRANS64.TRYWAIT P0, [R0+URZ+0x36c70], R13 ;  /* 0x036c700d000075a7 */ /* 0x0022a400080011ff */
[----:B--2---:R-:W-:Y:S05]  /*5580*/  @!P0 NANOSLEEP.SYNCS 0x989680 ;  /* 0x009896800000895d */ /* 0x004fea0003900000 */
[----:B------:R-:W2:Y:S02]  /*5590*/  @!P0 SYNCS.PHASECHK.TRANS64 P0, [R0+URZ+0x36c70], R13 ;  /* 0x036c700d000085a7 */ /* 0x000ea400080010ff */
[----:B--2---:R-:W-:Y:S05]  /*55a0*/  @!P0 BRA `(.L_x_67) ;  /* 0xfffffffc00f08947 */ /* 0x004fea000383ffff */
[----:B------:R-:W-:Y:S05]  /*55b0*/  BRA `(.L_x_68) ;  /* 0xffffffbc00e47947 */ /* 0x000fea000383ffff */
.L_x_26:
[-C--:B------:R-:W-:Y:S02]  /*55c0*/  MOV R16, R12.reuse ;  /* 0x0000000c00107202 */ /* 0x080fe40000000f00 */
[----:B------:R-:W-:Y:S07]  /*55d0*/  MOV R17, R12 ;  /* 0x0000000c00117202 */ /* 0x000fee0000000f00 */
.L_x_69:
[----:B-1----:R1:W2:Y:S02]  /*55e0*/  SYNCS.PHASECHK.TRANS64.TRYWAIT P0, [R21+URZ+0x38], R17 ;  /* 0x00003811150075a7 */ /* 0x0022a400080011ff */
[----:B--2---:R-:W-:Y:S05]  /*55f0*/  @!P0 NANOSLEEP.SYNCS 0x989680 ;  /* 0x009896800000895d */ /* 0x004fea0003900000 */
[----:B------:R-:W2:Y:S02]  /*5600*/  @!P0 SYNCS.PHASECHK.TRANS64 P0, [R21+URZ+0x38], R17 ;  /* 0x00003811150085a7 */ /* 0x000ea400080010ff */
[----:B--2---:R-:W-:Y:S05]  /*5610*/  @!P0 BRA `(.L_x_69) ;  /* 0xfffffffc00f08947 */ /* 0x004fea000383ffff */
[----:B------:R-:W-:Y:S05]  /*5620*/  BRA `(.L_x_70) ;  /* 0xffffffc400787947 */ /* 0x000fea000383ffff */
.L_x_27:
[-C--:B------:R-:W-:Y:S02]  /*5630*/  MOV R28, R13.reuse ;  /* 0x0000000d001c7202 */ /* 0x080fe40000000f00 */
[----:B------:R-:W-:Y:S07]  /*5640*/  MOV R29, R13 ;  /* 0x0000000d001d7202 */ /* 0x000fee0000000f00 */
.L_x_71:
[----:B-1----:R1:W2:Y:S02]  /*5650*/  SYNCS.PHASECHK.TRANS64.TRYWAIT P1, [R26+URZ+0x38], R29 ;  /* 0x0000381d1a0075a7 */ /* 0x0022a400080211ff */
[----:B--2---:R-:W-:Y:S05]  /*5660*/  @!P1 NANOSLEEP.SYNCS 0x989680 ;  /* 0x009896800000995d */ /* 0x004fea0003900000 */
[----:B------:R-:W2:Y:S02]  /*5670*/  @!P1 SYNCS.PHASECHK.TRANS64 P1, [R26+URZ+0x38], R29 ;  /* 0x0000381d1a0095a7 */ /* 0x000ea400080210ff */
[----:B--2---:R-:W-:Y:S05]  /*5680*/  @!P1 BRA `(.L_x_71) ;  /* 0xfffffffc00f09947 */ /* 0x004fea000383ffff */
[----:B------:R-:W-:Y:S05]  /*5690*/  BRA `(.L_x_72) ;  /* 0xffffffc8004c7947 */ /* 0x000fea000383ffff */
.L_x_28:
[-C--:B------:R-:W-:Y:S02]  /*56a0*/  MOV R28, R21.reuse ;  /* 0x00000015001c7202 */ /* 0x080fe40000000f00 */
[----:B------:R-:W-:Y:S07]  /*56b0*/  MOV R29, R21 ;  /* 0x00000015001d7202 */ /* 0x000fee0000000f00 */
.L_x_73:
[----:B-1----:R1:W2:Y:S02]  /*56c0*/  SYNCS.PHASECHK.TRANS64.TRYWAIT P1, [R30+URZ+0x38], R29 ;  /* 0x0000381d1e0075a7 */ /* 0x0022a400080211ff */
[----:B--2---:R-:W-:Y:S05]  /*56d0*/  @!P1 NANOSLEEP.SYNCS 0x989680 ;  /* 0x009896800000995d */ /* 0x004fea0003900000 */
[----:B------:R-:W2:Y:S02]  /*56e0*/  @!P1 SYNCS.PHASECHK.TRANS64 P1, [R30+URZ+0x38], R29 ;  /* 0x0000381d1e0095a7 */ /* 0x000ea400080210ff */
[----:B--2---:R-:W-:Y:S05]  /*56f0*/  @!P1 BRA `(.L_x_73) ;  /* 0xfffffffc00f09947 */ /* 0x004fea000383ffff */
[----:B------:R-:W-:Y:S05]  /*5700*/  BRA `(.L_x_74) ;  /* 0xffffffc800b47947 */ /* 0x000fea000383ffff */
.L_x_29:
[-C--:B-1----:R-:W-:Y:S02]  /*5710*/  MOV R30, R21.reuse ;  /* 0x00000015001e7202 */ /* 0x082fe40000000f00 */
[----:B------:R-:W-:Y:S07]  /*5720*/  MOV R31, R21 ;  /* 0x00000015001f7202 */ /* 0x000fee0000000f00 */
.L_x_75:
[----:B-1----:R1:W2:Y:S02]  /*5730*/  SYNCS.PHASECHK.TRANS64.TRYWAIT P1, [R28+URZ+0x38], R31 ;  /* 0x0000381f1c0075a7 */ /* 0x0022a400080211ff */
[----:B--2---:R-:W-:Y:S05]  /*5740*/  @!P1 NANOSLEEP.SYNCS 0x989680 ;  /* 0x009896800000995d */ /* 0x004fea0003900000 */
[----:B------:R-:W2:Y:S02]  /*5750*/  @!P1 SYNCS.PHASECHK.TRANS64 P1, [R28+URZ+0x38], R31 ;  /* 0x0000381f1c0095a7 */ /* 0x000ea400080210ff */
[----:B--2---:R-:W-:Y:S05]  /*5760*/  @!P1 BRA `(.L_x_75) ;  /* 0xfffffffc00f09947 */ /* 0x004fea000383ffff */
[----:B------:R-:W-:Y:S05]  /*5770*/  BRA `(.L_x_76) ;  /* 0xffffffcc00187947 */ /* 0x000fea000383ffff */
.L_x_30:
[----:B------:R-:W-:Y:S07]  /*5780*/  MOV R27, R26 ;  /* 0x0000001a001b7202 */ /* 0x000fee0000000f00 */
.L_x_77:
[----:B-1----:R1:W2:Y:S02]  /*5790*/  SYNCS.PHASECHK.TRANS64.TRYWAIT P0, [R21+URZ+0x38], R27 ;  /* 0x0000381b150075a7 */ /* 0x0022a400080011ff */
[----:B--2---:R-:W-:Y:S05]  /*57a0*/  @!P0 NANOSLEEP.SYNCS 0x989680 ;  /* 0x009896800000895d */ /* 0x004fea0003900000 */
[----:B------:R-:W2:Y:S02]  /*57b0*/  @!P0 SYNCS.PHASECHK.TRANS64 P0, [R21+URZ+0x38], R27 ;  /* 0x0000381b150085a7 */ /* 0x000ea400080010ff */
[----:B--2---:R-:W-:Y:S05]  /*57c0*/  @!P0 BRA `(.L_x_77) ;  /* 0xfffffffc00f08947 */ /* 0x004fea000383ffff */
[----:B------:R-:W-:Y:S05]  /*57d0*/  BRA `(.L_x_78) ;  /* 0xffffffcc008c7947 */ /* 0x000fea000383ffff */
.L_x_31:
[-C--:B------:R-:W-:Y:S02]  /*57e0*/  MOV R28, R27.reuse ;  /* 0x0000001b001c7202 */ /* 0x080fe40000000f00 */
[----:B------:R-:W-:Y:S07]  /*57f0*/  MOV R29, R27 ;  /* 0x0000001b001d7202 */ /* 0x000fee0000000f00 */
.L_x_79:
[----:B-1----:R1:W2:Y:S02]  /*5800*/  SYNCS.PHASECHK.TRANS64.TRYWAIT P1, [R26+URZ+0x38], R29 ;  /* 0x0000381d1a0075a7 */ /* 0x0022a400080211ff */
[----:B--2---:R-:W-:Y:S05]  /*5810*/  @!P1 NANOSLEEP.SYNCS 0x989680 ;  /* 0x009896800000995d */ /* 0x004fea0003900000 */
[----:B------:R-:W2:Y:S02]  /*5820*/  @!P1 SYNCS.PHASECHK.TRANS64 P1, [R26+URZ+0x38], R29 ;  /* 0x0000381d1a0095a7 */ /* 0x000ea400080210ff */
[----:B--2---:R-:W-:Y:S05]  /*5830*/  @!P1 BRA `(.L_x_79) ;  /* 0xfffffffc00f09947 */ /* 0x004fea000383ffff */
[----:B------:R-:W-:Y:S05]  /*5840*/  BRA `(.L_x_80) ;  /* 0xffffffd000247947 */ /* 0x000fea000383ffff */
.L_x_32:
[-C--:B------:R-:W-:Y:S02]  /*5850*/  MOV R28, R21.reuse ;  /* 0x00000015001c7202 */ /* 0x080fe40000000f00 */
[----:B------:R-:W-:Y:S07]  /*5860*/  MOV R29, R21 ;  /* 0x00000015001d7202 */ /* 0x000fee0000000f00 */
.L_x_81:
[----:B-1----:R1:W2:Y:S02]  /*5870*/  SYNCS.PHASECHK.TRANS64.TRYWAIT P1, [R30+URZ+0x38], R29 ;  /* 0x0000381d1e0075a7 */ /* 0x0022a400080211ff */
[----:B--2---:R-:W-:Y:S05]  /*5880*/  @!P1 NANOSLEEP.SYNCS 0x989680 ;  /* 0x009896800000995d */ /* 0x004fea0003900000 */
[----:B------:R-:W2:Y:S02]  /*5890*/  @!P1 SYNCS.PHASECHK.TRANS64 P1, [R30+URZ+0x38], R29 ;  /* 0x0000381d1e0095a7 */ /* 0x000ea400080210ff */
[----:B--2---:R-:W-:Y:S05]  /*58a0*/  @!P1 BRA `(.L_x_81) ;  /* 0xfffffffc00f09947 */ /* 0x004fea000383ffff */
[----:B------:R-:W-:Y:S05]  /*58b0*/  BRA `(.L_x_82) ;  /* 0xffffffd000887947 */ /* 0x000fea000383ffff */
.L_x_33:
[-C--:B-1----:R-:W-:Y:S02]  /*58c0*/  MOV R30, R21.reuse ;  /* 0x00000015001e7202 */ /* 0x082fe40000000f00 */
[----:B------:R-:W-:Y:S07]  /*58d0*/  MOV R31, R21 ;  /* 0x00000015001f7202 */ /* 0x000fee0000000f00 */
.L_x_83:
[----:B-1----:R1:W2:Y:S02]  /*58e0*/  SYNCS.PHASECHK.TRANS64.TRYWAIT P1, [R28+URZ+0x38], R31 ;  /* 0x0000381f1c0075a7 */ /* 0x0022a400080211ff */
[----:B--2---:R-:W-:Y:S05]  /*58f0*/  @!P1 NANOSLEEP.SYNCS 0x989680 ;  /* 0x009896800000995d */ /* 0x004fea0003900000 */
[----:B------:R-:W2:Y:S02]  /*5900*/  @!P1 SYNCS.PHASECHK.TRANS64 P1, [R28+URZ+0x38], R31 ;  /* 0x0000381f1c0095a7 */ /* 0x000ea400080210ff */
[----:B--2---:R-:W-:Y:S05]  /*5910*/  @!P1 BRA `(.L_x_83) ;  /* 0xfffffffc00f09947 */ /* 0x004fea000383ffff */
[----:B------:R-:W-:Y:S05]  /*5920*/  BRA `(.L_x_84) ;  /* 0xffffffd000ec7947 */ /* 0x000fea000383ffff */
.L_x_34:
[----:B------:R-:W-:Y:S07]  /*5930*/  MOV R27, R26 ;  /* 0x0000001a001b7202 */ /* 0x000fee0000000f00 */
.L_x_85:
[----:B-1----:R1:W2:Y:S02]  /*5940*/  SYNCS.PHASECHK.TRANS64.TRYWAIT P0, [R21+URZ+0x38], R27 ;  /* 0x0000381b150075a7 */ /* 0x0022a400080011ff */
[----:B--2---:R-:W-:Y:S05]  /*5950*/  @!P0 NANOSLEEP.SYNCS 0x989680 ;  /* 0x009896800000895d */ /* 0x004fea0003900000 */
[----:B------:R-:W2:Y:S02]  /*5960*/  @!P0 SYNCS.PHASECHK.TRANS64 P0, [R21+URZ+0x38], R27 ;  /* 0x0000381b150085a7 */ /* 0x000ea400080010ff */
[----:B--2---:R-:W-:Y:S05]  /*5970*/  @!P0 BRA `(.L_x_85) ;  /* 0xfffffffc00f08947 */ /* 0x004fea000383ffff */
[----:B------:R-:W-:Y:S05]  /*5980*/  BRA `(.L_x_86) ;  /* 0xffffffd400607947 */ /* 0x000fea000383ffff */
.L_x_35:
[-C--:B------:R-:W-:Y:S02]  /*5990*/  MOV R28, R27.reuse ;  /* 0x0000001b001c7202 */ /* 0x080fe40000000f00 */
[----:B------:R-:W-:Y:S07]  /*59a0*/  MOV R29, R27 ;  /* 0x0000001b001d7202 */ /* 0x000fee0000000f00 */
.L_x_87:
[----:B-1----:R1:W2:Y:S02]  /*59b0*/  SYNCS.PHASECHK.TRANS64.TRYWAIT P1, [R26+URZ+0x38], R29 ;  /* 0x0000381d1a0075a7 */ /* 0x0022a400080211ff */
[----:B--2---:R-:W-:Y:S05]  /*59c0*/  @!P1 NANOSLEEP.SYNCS 0x989680 ;  /* 0x009896800000995d */ /* 0x004fea0003900000 */
[----:B------:R-:W2:Y:S02]  /*59d0*/  @!P1 SYNCS.PHASECHK.TRANS64 P1, [R26+URZ+0x38], R29 ;  /* 0x0000381d1a0095a7 */ /* 0x000ea400080210ff */
[----:B--2---:R-:W-:Y:S05]  /*59e0*/  @!P1 BRA `(.L_x_87) ;  /* 0xfffffffc00f09947 */ /* 0x004fea000383ffff */
[----:B------:R-:W-:Y:S05]  /*59f0*/  BRA `(.L_x_88) ;  /* 0xffffffd400f87947 */ /* 0x000fea000383ffff */
.L_x_36:
[-C--:B------:R-:W-:Y:S02]  /*5a00*/  MOV R30, R21.reuse ;  /* 0x00000015001e7202 */ /* 0x080fe40000000f00 */
[----:B------:R-:W-:Y:S07]  /*5a10*/  MOV R31, R21 ;  /* 0x00000015001f7202 */ /* 0x000fee0000000f00 */
.L_x_89:
[----:B-1----:R1:W2:Y:S02]  /*5a20*/  SYNCS.PHASECHK.TRANS64.TRYWAIT P1, [R28+URZ+0x38], R31 ;  /* 0x0000381f1c0075a7 */ /* 0x0022a400080211ff */
[----:B--2---:R-:W-:Y:S05]  /*5a30*/  @!P1 NANOSLEEP.SYNCS 0x989680 ;  /* 0x009896800000995d */ /* 0x004fea0003900000 */
[----:B------:R-:W2:Y:S02]  /*5a40*/  @!P1 SYNCS.PHASECHK.TRANS64 P1, [R28+URZ+0x38], R31 ;  /* 0x0000381f1c0095a7 */ /* 0x000ea400080210ff */
[----:B--2---:R-:W-:Y:S05]  /*5a50*/  @!P1 BRA `(.L_x_89) ;  /* 0xfffffffc00f09947 */ /* 0x004fea000383ffff */
[----:B------:R-:W-:Y:S05]  /*5a60*/  BRA `(.L_x_90) ;  /* 0xffffffd8005c7947 */ /* 0x000fea000383ffff */
.L_x_37:
[-C--:B-1----:R-:W-:Y:S02]  /*5a70*/  MOV R28, R21.reuse ;  /* 0x00000015001c7202 */ /* 0x082fe40000000f00 */
[----:B------:R-:W-:Y:S07]  /*5a80*/  MOV R29, R21 ;  /* 0x00000015001d7202 */ /* 0x000fee0000000f00 */
.L_x_91:
[----:B-1----:R1:W2:Y:S02]  /*5a90*/  SYNCS.PHASECHK.TRANS64.TRYWAIT P1, [R26+URZ+0x38], R29 ;  /* 0x0000381d1a0075a7 */ /* 0x0022a400080211ff */
[----:B--2---:R-:W-:Y:S05]  /*5aa0*/  @!P1 NANOSLEEP.SYNCS 0x989680 ;  /* 0x009896800000995d */ /* 0x004fea0003900000 */
[----:B------:R-:W2:Y:S02]  /*5ab0*/  @!P1 SYNCS.PHASECHK.TRANS64 P1, [R26+URZ+0x38], R29 ;  /* 0x0000381d1a0095a7 */ /* 0x000ea400080210ff */
[----:B--2---:R-:W-:Y:S05]  /*5ac0*/  @!P1 BRA `(.L_x_91) ;  /* 0xfffffffc00f09947 */ /* 0x004fea000383ffff */
[----:B------:R-:W-:Y:S05]  /*5ad0*/  BRA `(.L_x_92) ;  /* 0xffffffd800c07947 */ /* 0x000fea000383ffff */
.L_x_38:
[----:B------:R-:W-:Y:S07]  /*5ae0*/  MOV R29, R28 ;  /* 0x0000001c001d7202 */ /* 0x000fee0000000f00 */
.L_x_93:
[----:B-1----:R1:W2:Y:S02]  /*5af0*/  SYNCS.PHASECHK.TRANS64.TRYWAIT P0, [R21+URZ+0x38], R29 ;  /* 0x0000381d150075a7 */ /* 0x0022a400080011ff */
[----:B--2---:R-:W-:Y:S05]  /*5b00*/  @!P0 NANOSLEEP.SYNCS 0x989680 ;  /* 0x009896800000895d */ /* 0x004fea0003900000 */
[----:B------:R-:W2:Y:S02]  /*5b10*/  @!P0 SYNCS.PHASECHK.TRANS64 P0, [R21+URZ+0x38], R29 ;  /* 0x0000381d150085a7 */ /* 0x000ea400080010ff */
[----:B--2---:R-:W-:Y:S05]  /*5b20*/  @!P0 BRA `(.L_x_93) ;  /* 0xfffffffc00f08947 */ /* 0x004fea000383ffff */
[----:B------:R-:W-:Y:S05]  /*5b30*/  BRA `(.L_x_94) ;  /* 0xffffffdc002c7947 */ /* 0x000fea000383ffff */
.L_x_39:
[-C--:B------:R-:W-:Y:S02]  /*5b40*/  MOV R24, R23.reuse ;  /* 0x0000001700187202 */ /* 0x080fe40000000f00 */
[----:B------:R-:W-:Y:S07]  /*5b50*/  MOV R25, R23 ;  /* 0x0000001700197202 */ /* 0x000fee0000000f00 */
.L_x_95:
[----:B--2---:R2:W3:Y:S02]  /*5b60*/  SYNCS.PHASECHK.TRANS64.TRYWAIT P1, [R22+URZ+0x38], R25 ;  /* 0x00003819160075a7 */ /* 0x0044e400080211ff */
[----:B---3--:R-:W-:Y:S05]  /*5b70*/  @!P1 NANOSLEEP.SYNCS 0x989680 ;  /* 0x009896800000995d */ /* 0x008fea0003900000 */
[----:B------:R-:W3:Y:S02]  /*5b80*/  @!P1 SYNCS.PHASECHK.TRANS64 P1, [R22+URZ+0x38], R25 ;  /* 0x00003819160095a7 */ /* 0x000ee400080210ff */
[----:B---3--:R-:W-:Y:S05]  /*5b90*/  @!P1 BRA `(.L_x_95) ;  /* 0xfffffffc00f09947 */ /* 0x008fea000383ffff */
[----:B------:R-:W-:Y:S05]  /*5ba0*/  BRA `(.L_x_96) ;  /* 0xffffffdc00cc7947 */ /* 0x000fea000383ffff */
.L_x_40:
[-C--:B------:R-:W-:Y:S02]  /*5bb0*/  MOV R24, R21.reuse ;  /* 0x0000001500187202 */ /* 0x080fe40000000f00 */
[----:B------:R-:W-:Y:S07]  /*5bc0*/  MOV R25, R21 ;  /* 0x0000001500197202 */ /* 0x000fee0000000f00 */
.L_x_97:
[----:B-1----:R1:W2:Y:S02]  /*5bd0*/  SYNCS.PHASECHK.TRANS64.TRYWAIT P1, [R18+URZ+0x38], R25 ;  /* 0x00003819120075a7 */ /* 0x0022a400080211ff */
[----:B--2---:R-:W-:Y:S05]  /*5be0*/  @!P1 NANOSLEEP.SYNCS 0x989680 ;  /* 0x009896800000995d */ /* 0x004fea0003900000 */
[----:B------:R-:W2:Y:S02]  /*5bf0*/  @!P1 SYNCS.PHASECHK.TRANS64 P1, [R18+URZ+0x38], R25 ;  /* 0x00003819120095a7 */ /* 0x000ea400080210ff */
[----:B--2---:R-:W-:Y:S05]  /*5c00*/  @!P1 BRA `(.L_x_97) ;  /* 0xfffffffc00f09947 */ /* 0x004fea000383ffff */
[----:B------:R-:W-:Y:S05]  /*5c10*/  BRA `(.L_x_98) ;  /* 0xffffffe000307947 */ /* 0x000fea000383ffff */
.L_x_41:
[-C--:B------:R-:W-:Y:S02]  /*5c20*/  MOV R24, R3.reuse ;  /* 0x0000000300187202 */ /* 0x080fe40000000f00 */
[----:B------:R-:W-:Y:S07]  /*5c30*/  MOV R25, R3 ;  /* 0x0000000300197202 */ /* 0x000fee0000000f00 */
.L_x_99:
[----:B-1----:R1:W2:Y:S02]  /*5c40*/  SYNCS.PHASECHK.TRANS64.TRYWAIT P0, [R22+URZ+0x38], R25 ;  /* 0x00003819160075a7 */ /* 0x0022a400080011ff */
[----:B--2---:R-:W-:Y:S05]  /*5c50*/  @!P0 NANOSLEEP.SYNCS 0x989680 ;  /* 0x009896800000895d */ /* 0x004fea0003900000 */
[----:B------:R-:W2:Y:S02]  /*5c60*/  @!P0 SYNCS.PHASECHK.TRANS64 P0, [R22+URZ+0x38], R25 ;  /* 0x00003819160085a7 */ /* 0x000ea400080010ff */
[----:B--2---:R-:W-:Y:S05]  /*5c70*/  @!P0 BRA `(.L_x_99) ;  /* 0xfffffffc00f08947 */ /* 0x004fea000383ffff */
[----:B------:R-:W-:Y:S05]  /*5c80*/  BRA `(.L_x_100) ;  /* 0xffffffe000847947 */ /* 0x000fea000383ffff */
.L_x_45:
[----:B------:R-:W-:-:S07]  /*5c90*/  MOV R4, R5 ;  /* 0x0000000500047202 */ /* 0x000fce0000000f00 */
.L_x_101:
[----:B-1----:R1:W2:Y:S02]  /*5ca0*/  SYNCS.PHASECHK.TRANS64.TRYWAIT P1, [R2+URZ+0x36ca8], R5 ;  /* 0x036ca805020075a7 */ /* 0x0022a400080211ff */
[----:B--2---:R-:W-:Y:S05]  /*5cb0*/  @!P1 NANOSLEEP.SYNCS 0x989680 ;  /* 0x009896800000995d */ /* 0x004fea0003900000 */
[----:B------:R-:W2:Y:S02]  /*5cc0*/  @!P1 SYNCS.PHASECHK.TRANS64 P1, [R2+URZ+0x36ca8], R5 ;  /* 0x036ca805020095a7 */ /* 0x000ea400080210ff */
[----:B--2---:R-:W-:Y:S05]  /*5cd0*/  @!P1 BRA `(.L_x_101) ;  /* 0xfffffffc00f09947 */ /* 0x004fea000383ffff */
[----:B------:R-:W-:Y:S05]  /*5ce0*/  BRA `(.L_x_102) ;  /* 0xffffffe400dc7947 */ /* 0x000fea000383ffff */
        .weak           $__internal_0_$__cuda_sm10x_tcgen05_guardrail_trap_col_being_dealloced_not_returned_by_alloc
        .type           $__internal_0_$__cuda_sm10x_tcgen05_guardrail_trap_col_being_dealloced_not_returned_by_alloc,@function
        .size           $__internal_0_$__cuda_sm10x_tcgen05_guardrail_trap_col_being_dealloced_not_returned_by_alloc,($__internal_1_$__cuda_sm10x_tcgen05_guardrail_trap_phase_invalid_during_alloc - $__internal_0_$__cuda_sm10x_tcgen05_guardrail_trap_col_being_dealloced_not_returned_by_alloc)
$__internal_0_$__cuda_sm10x_tcgen05_guardrail_trap_col_being_dealloced_not_returned_by_alloc:
[----:B------:R-:W-:Y:S05]  /*5cf0*/  BPT.TRAP 0x1 ;  /* 0x000000040000795c */ /* 0x000fea0000300000 */
[----:B------:R-:W-:-:S04]  /*5d00*/  HFMA2 R3, -RZ, RZ, 0, 0 ;  /* 0x00000000ff037431 */ /* 0x000fc800000001ff */
[----:B------:R-:W-:Y:S05]  /*5d10*/  RET.REL.NODEC R2 `(_ZN9deep_gemm24sm100_fp8_gemm_1d1d_implILN4cute4UMMA5MajorE0ELS3_0ELj0ELj7168ELj2048ELj128ELj96ELj128ELj1ELj128ELj128ELj64ELj7ELj128ELj128ELj1ELb0ELj150ELNS_8GemmTypeE0ELb0EN7cutlass10bfloat16_tENS_16EpilogueIdentityEEEvPijjj14CUtensorMap_stS9_S9_S9_S9_) ;  /* 0xffffffa002b87950 */ /* 0x000fea0003c3ffff */
        .weak           $__internal_1_$__cuda_sm10x_tcgen05_guardrail_trap_phase_invalid_during_alloc
        .type           $__internal_1_$__cuda_sm10x_tcgen05_guardrail_trap_phase_invalid_during_alloc,@function
        .size           $__internal_1_$__cuda_sm10x_tcgen05_guardrail_trap_phase_invalid_during_alloc,($__internal_2_$__cuda_sm10x_tcgen05_guardrail_trap_unallocated_columns_being_dealloced - $__internal_1_$__cuda_sm10x_tcgen05_guardrail_trap_phase_invalid_during_alloc)
$__internal_1_$__cuda_sm10x_tcgen05_guardrail_trap_phase_invalid_during_alloc:
[----:B------:R-:W-:Y:S05]  /*5d20*/  BPT.TRAP 0x1 ;  /* 0x000000040000795c */ /* 0x000fea0000300000 */
[----:B------:R-:W-:-:S04]  /*5d30*/  MOV R5, 0x0 ;  /* 0x0000000000057802 */ /* 0x000fc80000000f00 */
[----:B------:R-:W-:Y:S05]  /*5d40*/  RET.REL.NODEC R4 `(_ZN9deep_gemm24sm100_fp8_gemm_1d1d_implILN4cute4UMMA5MajorE0ELS3_0ELj0ELj7168ELj2048ELj128ELj96ELj128ELj1ELj128ELj128ELj64ELj7ELj128ELj128ELj1ELb0ELj150ELNS_8GemmTypeE0ELb0EN7cutlass10bfloat16_tENS_16EpilogueIdentityEEEvPijjj14CUtensorMap_stS9_S9_S9_S9_) ;  /* 0xffffffa004ac7950 */ /* 0x000fea0003c3ffff */
        .weak           $__internal_2_$__cuda_sm10x_tcgen05_guardrail_trap_unallocated_columns_being_dealloced
        .type           $__internal_2_$__cuda_sm10x_tcgen05_guardrail_trap_unallocated_columns_being_dealloced,@function
        .size           $__internal_2_$__cuda_sm10x_tcgen05_guardrail_trap_unallocated_columns_being_dealloced,($__internal_3_$__cuda_sm20_div_u16 - $__internal_2_$__cuda_sm10x_tcgen05_guardrail_trap_unallocated_columns_being_dealloced)
$__internal_2_$__cuda_sm10x_tcgen05_guardrail_trap_unallocated_columns_being_dealloced:
[----:B------:R-:W-:Y:S05]  /*5d50*/  BPT.TRAP 0x1 ;  /* 0x000000040000795c */ /* 0x000fea0000300000 */
[----:B------:R-:W-:-:S04]  /*5d60*/  HFMA2 R3, -RZ, RZ, 0, 0 ;  /* 0x00000000ff037431 */ /* 0x000fc800000001ff */
[----:B------:R-:W-:Y:S05]  /*5d70*/  RET.REL.NODEC R2 `(_ZN9deep_gemm24sm100_fp8_gemm_1d1d_implILN4cute4UMMA5MajorE0ELS3_0ELj0ELj7168ELj2048ELj128ELj96ELj128ELj1ELj128ELj128ELj64ELj7ELj128ELj128ELj1ELb0ELj150ELNS_8GemmTypeE0ELb0EN7cutlass10bfloat16_tENS_16EpilogueIdentityEEEvPijjj14CUtensorMap_stS9_S9_S9_S9_) ;  /* 0xffffffa002a07950 */ /* 0x000fea0003c3ffff */
        .weak           $__internal_3_$__cuda_sm20_div_u16
        .type           $__internal_3_$__cuda_sm20_div_u16,@function
        .size           $__internal_3_$__cuda_sm20_div_u16,(.L_x_107 - $__internal_3_$__cuda_sm20_div_u16)
$__internal_3_$__cuda_sm20_div_u16:
[----:B------:R-:W1:Y:S01]  /*5d80*/  I2F.U16 R12, R45 ;  /* 0x0000002d000c7306 */ /* 0x000e620000101000 */
[----:B------:R-:W-:Y:S02]  /*5d90*/  IMAD.MOV.U32 R5, RZ, RZ, 0x4b800000 ;  /* 0x4b800000ff057424 */ /* 0x000fe400078e00ff */
[----:B------:R-:W-:Y:S02]  /*5da0*/  HFMA2 R19, -RZ, RZ, 0, 0 ;  /* 0x00000000ff137431 */ /* 0x000fe400000001ff */
[----:B------:R-:W-:-:S03]  /*5db0*/  IMAD.MOV.U32 R18, RZ, RZ, R2 ;  /* 0x000000ffff127224 */ /* 0x000fc600078e0002 */
[----:B------:R-:W-:Y:S01]  /*5dc0*/  I2F.U16.RZ R11, R11 ;  /* 0x0000000b000b7306 */ /* 0x000fe2000010d000 */
[C---:B-1----:R-:W-:Y:S02]  /*5dd0*/  FSETP.GEU.AND P1, PT, |R12|.reuse, 1.175494350822287508e-38, PT ;  /* 0x008000000c00780b */ /* 0x042fe40003f2e200 */
[----:B------:R-:W-:Y:S02]  /*5de0*/  FSETP.GT.AND P3, PT, |R12|, 8.50705917302346158658e+37, PT ;  /* 0x7e8000000c00780b */ /* 0x000fe40003f64200 */
[----:B------:R-:W-:Y:S02]  /*5df0*/  FSEL R5, R5, 1, !P1 ;  /* 0x3f80000005057808 */ /* 0x000fe40004800000 */
[----:B------:R-:W-:Y:S02]  /*5e00*/  ISETP.NE.U32.AND P1, PT, R45, RZ, PT ;  /* 0x000000ff2d00720c */ /* 0x000fe40003f25070 */
[----:B------:R-:W-:-:S05]  /*5e10*/  FSEL R5, R5, 0.25, !P3 ;  /* 0x3e80000005057808 */ /* 0x000fca0005800000 */
[----:B------:R-:W-:-:S06]  /*5e20*/  FMUL R12, R12, R5 ;  /* 0x000000050c0c7220 */ /* 0x000fcc0000400000 */
[----:B------:R-:W1:Y:S02]  /*5e30*/  MUFU.RCP R12, R12 ;  /* 0x0000000c000c7308 */ /* 0x000e640000001000 */
[----:B-1----:R-:W-:-:S04]  /*5e40*/  FMUL R14, R5, R12 ;  /* 0x0000000c050e7220 */ /* 0x002fc80000400000 */
[----:B------:R-:W-:-:S04]  /*5e50*/  VIADD R14, R14, 0x2 ;  /* 0x000000020e0e7836 */ /* 0x000fc80000000000 */
[----:B------:R-:W-:-:S04]  /*5e60*/  FMUL.RZ R14, R11, R14 ;  /* 0x0000000e0b0e7220 */ /* 0x000fc8000040c000 */
[----:B------:R-:W1:Y:S02]  /*5e70*/  F2I.U32.TRUNC.NTZ R41, R14 ;  /* 0x0000000e00297305 */ /* 0x000e64000020f000 */
[----:B-1----:R-:W-:Y:S02]  /*5e80*/  LOP3.LUT R41, R41, 0xffff, RZ, 0xc0, !PT ;  /* 0x0000ffff29297812 */ /* 0x002fe400078ec0ff */
[----:B------:R-:W-:Y:S01]  /*5e90*/  @!P1 MOV R41, 0xffffffff ;  /* 0xffffffff00299802 */ /* 0x000fe20000000f00 */
[----:B------:R-:W-:Y:S06]  /*5ea0*/  RET.REL.NODEC R18 `(_ZN9deep_gemm24sm100_fp8_gemm_1d1d_implILN4cute4UMMA5MajorE0ELS3_0ELj0ELj7168ELj2048ELj128ELj96ELj128ELj1ELj128ELj128ELj64ELj7ELj128ELj128ELj1ELb0ELj150ELNS_8GemmTypeE0ELb0EN7cutlass10bfloat16_tENS_16EpilogueIdentityEEEvPijjj14CUtensorMap_stS9_S9_S9_S9_) ;  /* 0xffffffa012547950 */ /* 0x000fec0003c3ffff */
.L_x_103:
[----:B------:R-:W-:-:S00]  /*5eb0*/  BRA `(.L_x_103) ;  /* 0xfffffffc00fc7947 */ /* 0x000fc0000383ffff */
[----:B------:R-:W-:-:S00]  /*5ec0*/  NOP ;  /* 0x0000000000007918 */ /* 0x000fc00000000000 */
        /* <DEDUP_REMOVED lines=11> */
.L_x_107:


//--------------------- .nv.shared._ZN9deep_gemm24sm100_fp8_gemm_1d1d_implILN4cute4UMMA5MajorE0ELS3_0ELj0ELj7168ELj2048ELj128ELj96ELj128ELj1ELj128ELj128ELj64ELj7ELj128ELj128ELj1ELb0ELj150ELNS_8GemmTypeE0ELb0EN7cutlass10bfloat16_tENS_16EpilogueIdentityEEEvPijjj14CUtensorMap_stS9_S9_S9_S9_ --------------------------
	.section	.nv.shared._ZN9deep_gemm24sm100_fp8_gemm_1d1d_implILN4cute4UMMA5MajorE0ELS3_0ELj0ELj7168ELj2048ELj128ELj96ELj128ELj1ELj128ELj128ELj64ELj7ELj128ELj128ELj1ELb0ELj150ELNS_8GemmTypeE0ELb0EN7cutlass10bfloat16_tENS_16EpilogueIdentityEEEvPijjj14CUtensorMap_stS9_S9_S9_S9_,"aw",@nobits
	.sectionflags	@""
	.align	1024
	.zero		1024


//--------------------- .nv.shared.reserved.0     --------------------------
	.section	.nv.shared.reserved.0,"aw",@nobits
	.align	8
	.weak		__nv_reservedSMEM_offset_0_alias
	.size		__nv_reservedSMEM_offset_0_alias, 0, 64
	.other		__nv_reservedSMEM_offset_0_alias,@"STO_CUDA_RESERVED_SHARED STV_DEFAULT"
__nv_reservedSMEM_offset_0_alias:
	.zero		0
.nv.shared.reserved.0:
	.zero		64
	.weak		__nv_reservedSMEM_allocation_phase
	.type		__nv_reservedSMEM_allocation_phase,@object
	.size		__nv_reservedSMEM_allocation_phase,(.L_0 - __nv_reservedSMEM_allocation_phase)
__nv_reservedSMEM_allocation_phase:
	.zero		1
.L_0:
	.zero		7
	.weak		__nv_reservedSMEM_devtool_atexit_pc
	.type		__nv_reservedSMEM_devtool_atexit_pc,@object
	.size		__nv_reservedSMEM_devtool_atexit_pc,(__nv_reservedSMEM_allocation_mask - __nv_reservedSMEM_devtool_atexit_pc)
__nv_reservedSMEM_devtool_atexit_pc:
	.zero		8
	.weak		__nv_reservedSMEM_allocation_mask
	.type		__nv_reservedSMEM_allocation_mask,@object
	.size		__nv_reservedSMEM_allocation_mask,(.L_2 - __nv_reservedSMEM_allocation_mask)
__nv_reservedSMEM_allocation_mask:
	.zero		4
.L_2:


//--------------------- .nv.global                --------------------------
	.section	.nv.global,"aw",@nobits
.nv.global:
	.type		_ZN45_INTERNAL_3ea7d6dd_9_kernel_cu_ca9d92a0_964234cute1_E,@object
	.size		_ZN45_INTERNAL_3ea7d6dd_9_kernel_cu_ca9d92a0_964234cute1_E,(_ZN45_INTERNAL_3ea7d6dd_9_kernel_cu_ca9d92a0_964234cuda3std3__45__cpo6cbeginE - _ZN45_INTERNAL_3ea7d6dd_9_kernel_cu_ca9d92a0_964234cute1_E)
_ZN45_INTERNAL_3ea7d6dd_9_kernel_cu_ca9d92a0_964234cute1_E:
	.zero		1
	.type		_ZN45_INTERNAL_3ea7d6dd_9_kernel_cu_ca9d92a0_964234cuda3std3__45__cpo6cbeginE,@object
	.size		_ZN45_INTERNAL_3ea7d6dd_9_kernel_cu_ca9d92a0_964234cuda3std3__45__cpo6cbeginE,(_ZN45_INTERNAL_3ea7d6dd_9_kernel_cu_ca9d92a0_964234cuda3std3__48in_placeE - _ZN45_INTERNAL_3ea7d6dd_9_kernel_cu_ca9d92a0_964234cuda3std3__45__cpo6cbeginE)
_ZN45_INTERNAL_3ea7d6dd_9_kernel_cu_ca9d92a0_964234cuda3std3__45__cpo6cbeginE:
	.zero		1
	.type		_ZN45_INTERNAL_3ea7d6dd_9_kernel_cu_ca9d92a0_964234cuda3std3__48in_placeE,@object
	.size		_ZN45_INTERNAL_3ea7d6dd_9_kernel_cu_ca9d92a0_964234cuda3std3__48in_placeE,(_ZN45_INTERNAL_3ea7d6dd_9_kernel_cu_ca9d92a0_964234cuda3std6ranges3__45__cpo9iter_moveE - _ZN45_INTERNAL_3ea7d6dd_9_kernel_cu_ca9d92a0_964234cuda3std3__48in_placeE)
_ZN45_INTERNAL_3ea7d6dd_9_kernel_cu_ca9d92a0_964234cuda3std3__48in_placeE:
	.zero		1
	.type		_ZN45_INTERNAL_3ea7d6dd_9_kernel_cu_ca9d92a0_964234cuda3std6ranges3__45__cpo9iter_moveE,@object
	.size		_ZN45_INTERNAL_3ea7d6dd_9_kernel_cu_ca9d92a0_964234cuda3std6ranges3__45__cpo9iter_moveE,(_ZN45_INTERNAL_3ea7d6dd_9_kernel_cu_ca9d92a0_964234cuda3std3__45__cpo5beginE - _ZN45_INTERNAL_3ea7d6dd_9_kernel_cu_ca9d92a0_964234cuda3std6ranges3__45__cpo9iter_moveE)
_ZN45_INTERNAL_3ea7d6dd_9_kernel_cu_ca9d92a0_964234cuda3std6ranges3__45__cpo9iter_moveE:
	.zero		1
	.type		_ZN45_INTERNAL_3ea7d6dd_9_kernel_cu_ca9d92a0_964234cuda3std3__45__cpo5beginE,@object
	.size		_ZN45_INTERNAL_3ea7d6dd_9_kernel_cu_ca9d92a0_964234cuda3std3__45__cpo5beginE,(_ZN45_INTERNAL_3ea7d6dd_9_kernel_cu_ca9d92a0_964234cuda3std3__447_GLOBAL__N__3ea7d6dd_9_kernel_cu_ca9d92a0_964236ignoreE - _ZN45_INTERNAL_3ea7d6dd_9_kernel_cu_ca9d92a0_964234cuda3std3__45__cpo5beginE)
_ZN45_INTERNAL_3ea7d6dd_9_kernel_cu_ca9d92a0_964234cuda3std3__45__cpo5beginE:
	.zero		1
	.type		_ZN45_INTERNAL_3ea7d6dd_9_kernel_cu_ca9d92a0_964234cuda3std3__447_GLOBAL__N__3ea7d6dd_9_kernel_cu_ca9d92a0_964236ignoreE,@object
	.size		_ZN45_INTERNAL_3ea7d6dd_9_kernel_cu_ca9d92a0_964234cuda3std3__447_GLOBAL__N__3ea7d6dd_9_kernel_cu_ca9d92a0_964236ignoreE,(_ZN45_INTERNAL_3ea7d6dd_9_kernel_cu_ca9d92a0_964234cute7productE - _ZN45_INTERNAL_3ea7d6dd_9_kernel_cu_ca9d92a0_964234cuda3std3__447_GLOBAL__N__3ea7d6dd_9_kernel_cu_ca9d92a0_964236ignoreE)
_ZN45_INTERNAL_3ea7d6dd_9_kernel_cu_ca9d92a0_964234cuda3std3__447_GLOBAL__N__3ea7d6dd_9_kernel_cu_ca9d92a0_964236ignoreE:
	.zero		1
	.type		_ZN45_INTERNAL_3ea7d6dd_9_kernel_cu_ca9d92a0_964234cute7productE,@object
	.size		_ZN45_INTERNAL_3ea7d6dd_9_kernel_cu_ca9d92a0_964234cute7productE,(_ZN45_INTERNAL_3ea7d6dd_9_kernel_cu_ca9d92a0_964234cuda3std3__45__cpo3endE - _ZN45_INTERNAL_3ea7d6dd_9_kernel_cu_ca9d92a0_964234cute7productE)
_ZN45_INTERNAL_3ea7d6dd_9_kernel_cu_ca9d92a0_964234cute7productE:
	.zero		1
	.type		_ZN45_INTERNAL_3ea7d6dd_9_kernel_cu_ca9d92a0_964234cuda3std3__45__cpo3endE,@object
	.size		_ZN45_INTERNAL_3ea7d6dd_9_kernel_cu_ca9d92a0_964234cuda3std3__45__cpo3endE,(_ZN45_INTERNAL_3ea7d6dd_9_kernel_cu_ca9d92a0_964234cuda3std3__419piecewise_constructE - _ZN45_INTERNAL_3ea7d6dd_9_kernel_cu_ca9d92a0_964234cuda3std3__45__cpo3endE)
_ZN45_INTERNAL_3ea7d6dd_9_kernel_cu_ca9d92a0_964234cuda3std3__45__cpo3endE:
	.zero		1
	.type		_ZN45_INTERNAL_3ea7d6dd_9_kernel_cu_ca9d92a0_964234cuda3std3__419piecewise_constructE,@object
	.size		_ZN45_INTERNAL_3ea7d6dd_9_kernel_cu_ca9d92a0_964234cuda3std3__419piecewise_constructE,(_ZN45_INTERNAL_3ea7d6dd_9_kernel_cu_ca9d92a0_964234cuda3std3__45__cpo4cendE - _ZN45_INTERNAL_3ea7d6dd_9_kernel_cu_ca9d92a0_964234cuda3std3__419piecewise_constructE)
_ZN45_INTERNAL_3ea7d6dd_9_kernel_cu_ca9d92a0_964234cuda3std3__419piecewise_constructE:
	.zero		1
	.type		_ZN45_INTERNAL_3ea7d6dd_9_kernel_cu_ca9d92a0_964234cuda3std3__45__cpo4cendE,@object
	.size		_ZN45_INTERNAL_3ea7d6dd_9_kernel_cu_ca9d92a0_964234cuda3std3__45__cpo4cendE,(_ZN45_INTERNAL_3ea7d6dd_9_kernel_cu_ca9d92a0_964234cuda3std6ranges3__45__cpo4swapE - _ZN45_INTERNAL_3ea7d6dd_9_kernel_cu_ca9d92a0_964234cuda3std3__45__cpo4cendE)
_ZN45_INTERNAL_3ea7d6dd_9_kernel_cu_ca9d92a0_964234cuda3std3__45__cpo4cendE:
	.zero		1
	.type		_ZN45_INTERNAL_3ea7d6dd_9_kernel_cu_ca9d92a0_964234cuda3std6ranges3__45__cpo4swapE,@object
	.size		_ZN45_INTERNAL_3ea7d6dd_9_kernel_cu_ca9d92a0_964234cuda3std6ranges3__45__cpo4swapE,(.L_10 - _ZN45_INTERNAL_3ea7d6dd_9_kernel_cu_ca9d92a0_964234cuda3std6ranges3__45__cpo4swapE)
_ZN45_INTERNAL_3ea7d6dd_9_kernel_cu_ca9d92a0_964234cuda3std6ranges3__45__cpo4swapE:
	.zero		1
.L_10:


//--------------------- .nv.constant0._ZN9deep_gemm24sm100_fp8_gemm_1d1d_implILN4cute4UMMA5MajorE0ELS3_0ELj0ELj7168ELj2048ELj128ELj96ELj128ELj1ELj128ELj128ELj64ELj7ELj128ELj128ELj1ELb0ELj150ELNS_8GemmTypeE0ELb0EN7cutlass10bfloat16_tENS_16EpilogueIdentityEEEvPijjj14CUtensorMap_stS9_S9_S9_S9_ --------------------------
	.section	.nv.constant0._ZN9deep_gemm24sm100_fp8_gemm_1d1d_implILN4cute4UMMA5MajorE0ELS3_0ELj0ELj7168ELj2048ELj128ELj96ELj128ELj1ELj128ELj128ELj64ELj7ELj128ELj128ELj1ELb0ELj150ELNS_8GemmTypeE0ELb0EN7cutlass10bfloat16_tENS_16EpilogueIdentityEEEvPijjj14CUtensorMap_stS9_S9_S9_S9_,"a",@progbits
	.sectionflags	@""
	.align	4
.nv.constant0._ZN9deep_gemm24sm100_fp8_gemm_1d1d_implILN4cute4UMMA5MajorE0ELS3_0ELj0ELj7168ELj2048ELj128ELj96ELj128ELj1ELj128ELj128ELj64ELj7ELj128ELj128ELj1ELb0ELj150ELNS_8GemmTypeE0ELb0EN7cutlass10bfloat16_tENS_16EpilogueIdentityEEEvPijjj14CUtensorMap_stS9_S9_S9_S9_:
	.zero		1600


//--------------------- SYMBOLS --------------------------

	.type		.nv.reservedSmem.offset0,@object
	.size		.nv.reservedSmem.offset0,0x4
	.type		.nv.reservedSmem.cap,@object
	.size		.nv.reservedSmem.cap,0x4
